//
// Generated by NVIDIA NVVM Compiler
//
// Compiler Build ID: CL-36424714
// Cuda compilation tools, release 13.0, V13.0.88
// Based on NVVM 20.0.0
//

.version 9.0
.target sm_100
.address_size 64

	// .globl	_Z18init_random_statesP17curandStateXORWOWm
.global .align 4 .b8 precalc_xorwow_matrix[102400];
.global .align 4 .b8 precalc_xorwow_offset_matrix[102400];
.global .align 4 .b8 mrg32k3aM1[2304];
.global .align 4 .b8 mrg32k3aM2[2304];
.global .align 4 .b8 mrg32k3aM1SubSeq[2016];
.global .align 4 .b8 mrg32k3aM2SubSeq[2016];
.global .align 4 .b8 mrg32k3aM1Seq[2304];
.global .align 4 .b8 mrg32k3aM2Seq[2304];
.const .align 8 .b8 __cr_lgamma_table[72];
.global .align 4 .b8 __cudart_i2opi_f[24] = {65, 144, 67, 60, 153, 149, 98, 219, 192, 221, 52, 245, 209, 87, 39, 252, 41, 21, 68, 78, 110, 131, 249, 162};

.visible .entry _Z18init_random_statesP17curandStateXORWOWm(
	.param .u64 .ptr .align 1 _Z18init_random_statesP17curandStateXORWOWm_param_0,
	.param .u64 _Z18init_random_statesP17curandStateXORWOWm_param_1
)
{
	.reg .pred 	%p<25>;
	.reg .b32 	%r<413>;
	.reg .b64 	%rd<19>;

	ld.param.u64 	%rd8, [_Z18init_random_statesP17curandStateXORWOWm_param_0];
	ld.param.u64 	%rd9, [_Z18init_random_statesP17curandStateXORWOWm_param_1];
	mov.u32 	%r183, %ctaid.x;
	mov.u32 	%r184, %ntid.x;
	mov.u32 	%r185, %tid.x;
	mad.lo.s32 	%r1, %r183, %r184, %r185;
	setp.gt.s32 	%p1, %r1, 1023;
	@%p1 bra 	$L__BB0_44;
	cvta.to.global.u64 	%rd10, %rd8;
	cvt.s64.s32 	%rd18, %r1;
	mul.wide.s32 	%rd11, %r1, 48;
	add.s64 	%rd2, %rd10, %rd11;
	cvt.u32.u64 	%r186, %rd9;
	xor.b32  	%r187, %r186, -1429050551;
	mul.lo.s32 	%r188, %r187, 1099087573;
	{ .reg .b32 tmp; mov.b64 {tmp, %r189}, %rd9; }
	xor.b32  	%r190, %r189, -136515619;
	mul.lo.s32 	%r191, %r190, -1703105765;
	add.s32 	%r192, %r188, %r191;
	add.s32 	%r193, %r192, 6615241;
	add.s32 	%r194, %r188, 123456789;
	st.global.v2.u32 	[%rd2], {%r193, %r194};
	xor.b32  	%r195, %r188, 362436069;
	add.s32 	%r196, %r191, 521288629;
	st.global.v2.u32 	[%rd2+8], {%r195, %r196};
	xor.b32  	%r197, %r191, 88675123;
	add.s32 	%r198, %r188, 5783321;
	st.global.v2.u32 	[%rd2+16], {%r197, %r198};
	setp.eq.s32 	%p2, %r1, 0;
	@%p2 bra 	$L__BB0_43;
	mov.b32 	%r319, 0;
$L__BB0_3:
	and.b64  	%rd4, %rd18, 3;
	setp.eq.s64 	%p3, %rd4, 0;
	@%p3 bra 	$L__BB0_42;
	mul.wide.u32 	%rd12, %r319, 3200;
	mov.u64 	%rd13, precalc_xorwow_matrix;
	add.s64 	%rd5, %rd13, %rd12;
	cvt.u32.u64 	%r3, %rd4;
	mov.b32 	%r320, 0;
$L__BB0_5:
	mov.b32 	%r333, 0;
	mov.u32 	%r334, %r333;
	mov.u32 	%r335, %r333;
	mov.u32 	%r336, %r333;
	mov.u32 	%r337, %r333;
	mov.u32 	%r326, %r333;
$L__BB0_6:
	mul.wide.u32 	%rd14, %r326, 4;
	add.s64 	%rd15, %rd2, %rd14;
	ld.global.u32 	%r11, [%rd15+4];
	shl.b32 	%r12, %r326, 5;
	mov.b32 	%r332, 0;
$L__BB0_7:
	.pragma "nounroll";
	shr.u32 	%r203, %r11, %r332;
	and.b32  	%r204, %r203, 1;
	setp.eq.b32 	%p4, %r204, 1;
	not.pred 	%p5, %p4;
	add.s32 	%r205, %r12, %r332;
	mul.lo.s32 	%r206, %r205, 5;
	mul.wide.u32 	%rd16, %r206, 4;
	add.s64 	%rd6, %rd5, %rd16;
	@%p5 bra 	$L__BB0_9;
	ld.global.u32 	%r207, [%rd6];
	xor.b32  	%r337, %r337, %r207;
	ld.global.u32 	%r208, [%rd6+4];
	xor.b32  	%r336, %r336, %r208;
	ld.global.u32 	%r209, [%rd6+8];
	xor.b32  	%r335, %r335, %r209;
	ld.global.u32 	%r210, [%rd6+12];
	xor.b32  	%r334, %r334, %r210;
	ld.global.u32 	%r211, [%rd6+16];
	xor.b32  	%r333, %r333, %r211;
$L__BB0_9:
	and.b32  	%r213, %r203, 2;
	setp.eq.s32 	%p6, %r213, 0;
	@%p6 bra 	$L__BB0_11;
	ld.global.u32 	%r214, [%rd6+20];
	xor.b32  	%r337, %r337, %r214;
	ld.global.u32 	%r215, [%rd6+24];
	xor.b32  	%r336, %r336, %r215;
	ld.global.u32 	%r216, [%rd6+28];
	xor.b32  	%r335, %r335, %r216;
	ld.global.u32 	%r217, [%rd6+32];
	xor.b32  	%r334, %r334, %r217;
	ld.global.u32 	%r218, [%rd6+36];
	xor.b32  	%r333, %r333, %r218;
$L__BB0_11:
	and.b32  	%r220, %r203, 4;
	setp.eq.s32 	%p7, %r220, 0;
	@%p7 bra 	$L__BB0_13;
	ld.global.u32 	%r221, [%rd6+40];
	xor.b32  	%r337, %r337, %r221;
	ld.global.u32 	%r222, [%rd6+44];
	xor.b32  	%r336, %r336, %r222;
	ld.global.u32 	%r223, [%rd6+48];
	xor.b32  	%r335, %r335, %r223;
	ld.global.u32 	%r224, [%rd6+52];
	xor.b32  	%r334, %r334, %r224;
	ld.global.u32 	%r225, [%rd6+56];
	xor.b32  	%r333, %r333, %r225;
$L__BB0_13:
	and.b32  	%r227, %r203, 8;
	setp.eq.s32 	%p8, %r227, 0;
	@%p8 bra 	$L__BB0_15;
	ld.global.u32 	%r228, [%rd6+60];
	xor.b32  	%r337, %r337, %r228;
	ld.global.u32 	%r229, [%rd6+64];
	xor.b32  	%r336, %r336, %r229;
	ld.global.u32 	%r230, [%rd6+68];
	xor.b32  	%r335, %r335, %r230;
	ld.global.u32 	%r231, [%rd6+72];
	xor.b32  	%r334, %r334, %r231;
	ld.global.u32 	%r232, [%rd6+76];
	xor.b32  	%r333, %r333, %r232;
$L__BB0_15:
	and.b32  	%r234, %r203, 16;
	setp.eq.s32 	%p9, %r234, 0;
	@%p9 bra 	$L__BB0_17;
	ld.global.u32 	%r235, [%rd6+80];
	xor.b32  	%r337, %r337, %r235;
	ld.global.u32 	%r236, [%rd6+84];
	xor.b32  	%r336, %r336, %r236;
	ld.global.u32 	%r237, [%rd6+88];
	xor.b32  	%r335, %r335, %r237;
	ld.global.u32 	%r238, [%rd6+92];
	xor.b32  	%r334, %r334, %r238;
	ld.global.u32 	%r239, [%rd6+96];
	xor.b32  	%r333, %r333, %r239;
$L__BB0_17:
	and.b32  	%r241, %r203, 32;
	setp.eq.s32 	%p10, %r241, 0;
	@%p10 bra 	$L__BB0_19;
	ld.global.u32 	%r242, [%rd6+100];
	xor.b32  	%r337, %r337, %r242;
	ld.global.u32 	%r243, [%rd6+104];
	xor.b32  	%r336, %r336, %r243;
	ld.global.u32 	%r244, [%rd6+108];
	xor.b32  	%r335, %r335, %r244;
	ld.global.u32 	%r245, [%rd6+112];
	xor.b32  	%r334, %r334, %r245;
	ld.global.u32 	%r246, [%rd6+116];
	xor.b32  	%r333, %r333, %r246;
$L__BB0_19:
	and.b32  	%r248, %r203, 64;
	setp.eq.s32 	%p11, %r248, 0;
	@%p11 bra 	$L__BB0_21;
	ld.global.u32 	%r249, [%rd6+120];
	xor.b32  	%r337, %r337, %r249;
	ld.global.u32 	%r250, [%rd6+124];
	xor.b32  	%r336, %r336, %r250;
	ld.global.u32 	%r251, [%rd6+128];
	xor.b32  	%r335, %r335, %r251;
	ld.global.u32 	%r252, [%rd6+132];
	xor.b32  	%r334, %r334, %r252;
	ld.global.u32 	%r253, [%rd6+136];
	xor.b32  	%r333, %r333, %r253;
$L__BB0_21:
	and.b32  	%r255, %r203, 128;
	setp.eq.s32 	%p12, %r255, 0;
	@%p12 bra 	$L__BB0_23;
	ld.global.u32 	%r256, [%rd6+140];
	xor.b32  	%r337, %r337, %r256;
	ld.global.u32 	%r257, [%rd6+144];
	xor.b32  	%r336, %r336, %r257;
	ld.global.u32 	%r258, [%rd6+148];
	xor.b32  	%r335, %r335, %r258;
	ld.global.u32 	%r259, [%rd6+152];
	xor.b32  	%r334, %r334, %r259;
	ld.global.u32 	%r260, [%rd6+156];
	xor.b32  	%r333, %r333, %r260;
$L__BB0_23:
	and.b32  	%r262, %r203, 256;
	setp.eq.s32 	%p13, %r262, 0;
	@%p13 bra 	$L__BB0_25;
	ld.global.u32 	%r263, [%rd6+160];
	xor.b32  	%r337, %r337, %r263;
	ld.global.u32 	%r264, [%rd6+164];
	xor.b32  	%r336, %r336, %r264;
	ld.global.u32 	%r265, [%rd6+168];
	xor.b32  	%r335, %r335, %r265;
	ld.global.u32 	%r266, [%rd6+172];
	xor.b32  	%r334, %r334, %r266;
	ld.global.u32 	%r267, [%rd6+176];
	xor.b32  	%r333, %r333, %r267;
$L__BB0_25:
	and.b32  	%r269, %r203, 512;
	setp.eq.s32 	%p14, %r269, 0;
	@%p14 bra 	$L__BB0_27;
	ld.global.u32 	%r270, [%rd6+180];
	xor.b32  	%r337, %r337, %r270;
	ld.global.u32 	%r271, [%rd6+184];
	xor.b32  	%r336, %r336, %r271;
	ld.global.u32 	%r272, [%rd6+188];
	xor.b32  	%r335, %r335, %r272;
	ld.global.u32 	%r273, [%rd6+192];
	xor.b32  	%r334, %r334, %r273;
	ld.global.u32 	%r274, [%rd6+196];
	xor.b32  	%r333, %r333, %r274;
$L__BB0_27:
	and.b32  	%r276, %r203, 1024;
	setp.eq.s32 	%p15, %r276, 0;
	@%p15 bra 	$L__BB0_29;
	ld.global.u32 	%r277, [%rd6+200];
	xor.b32  	%r337, %r337, %r277;
	ld.global.u32 	%r278, [%rd6+204];
	xor.b32  	%r336, %r336, %r278;
	ld.global.u32 	%r279, [%rd6+208];
	xor.b32  	%r335, %r335, %r279;
	ld.global.u32 	%r280, [%rd6+212];
	xor.b32  	%r334, %r334, %r280;
	ld.global.u32 	%r281, [%rd6+216];
	xor.b32  	%r333, %r333, %r281;
$L__BB0_29:
	and.b32  	%r283, %r203, 2048;
	setp.eq.s32 	%p16, %r283, 0;
	@%p16 bra 	$L__BB0_31;
	ld.global.u32 	%r284, [%rd6+220];
	xor.b32  	%r337, %r337, %r284;
	ld.global.u32 	%r285, [%rd6+224];
	xor.b32  	%r336, %r336, %r285;
	ld.global.u32 	%r286, [%rd6+228];
	xor.b32  	%r335, %r335, %r286;
	ld.global.u32 	%r287, [%rd6+232];
	xor.b32  	%r334, %r334, %r287;
	ld.global.u32 	%r288, [%rd6+236];
	xor.b32  	%r333, %r333, %r288;
$L__BB0_31:
	and.b32  	%r290, %r203, 4096;
	setp.eq.s32 	%p17, %r290, 0;
	@%p17 bra 	$L__BB0_33;
	ld.global.u32 	%r291, [%rd6+240];
	xor.b32  	%r337, %r337, %r291;
	ld.global.u32 	%r292, [%rd6+244];
	xor.b32  	%r336, %r336, %r292;
	ld.global.u32 	%r293, [%rd6+248];
	xor.b32  	%r335, %r335, %r293;
	ld.global.u32 	%r294, [%rd6+252];
	xor.b32  	%r334, %r334, %r294;
	ld.global.u32 	%r295, [%rd6+256];
	xor.b32  	%r333, %r333, %r295;
$L__BB0_33:
	and.b32  	%r297, %r203, 8192;
	setp.eq.s32 	%p18, %r297, 0;
	@%p18 bra 	$L__BB0_35;
	ld.global.u32 	%r298, [%rd6+260];
	xor.b32  	%r337, %r337, %r298;
	ld.global.u32 	%r299, [%rd6+264];
	xor.b32  	%r336, %r336, %r299;
	ld.global.u32 	%r300, [%rd6+268];
	xor.b32  	%r335, %r335, %r300;
	ld.global.u32 	%r301, [%rd6+272];
	xor.b32  	%r334, %r334, %r301;
	ld.global.u32 	%r302, [%rd6+276];
	xor.b32  	%r333, %r333, %r302;
$L__BB0_35:
	and.b32  	%r304, %r203, 16384;
	setp.eq.s32 	%p19, %r304, 0;
	@%p19 bra 	$L__BB0_37;
	ld.global.u32 	%r305, [%rd6+280];
	xor.b32  	%r337, %r337, %r305;
	ld.global.u32 	%r306, [%rd6+284];
	xor.b32  	%r336, %r336, %r306;
	ld.global.u32 	%r307, [%rd6+288];
	xor.b32  	%r335, %r335, %r307;
	ld.global.u32 	%r308, [%rd6+292];
	xor.b32  	%r334, %r334, %r308;
	ld.global.u32 	%r309, [%rd6+296];
	xor.b32  	%r333, %r333, %r309;
$L__BB0_37:
	and.b32  	%r311, %r203, 32768;
	setp.eq.s32 	%p20, %r311, 0;
	@%p20 bra 	$L__BB0_39;
	ld.global.u32 	%r312, [%rd6+300];
	xor.b32  	%r337, %r337, %r312;
	ld.global.u32 	%r313, [%rd6+304];
	xor.b32  	%r336, %r336, %r313;
	ld.global.u32 	%r314, [%rd6+308];
	xor.b32  	%r335, %r335, %r314;
	ld.global.u32 	%r315, [%rd6+312];
	xor.b32  	%r334, %r334, %r315;
	ld.global.u32 	%r316, [%rd6+316];
	xor.b32  	%r333, %r333, %r316;
$L__BB0_39:
	add.s32 	%r332, %r332, 16;
	setp.ne.s32 	%p21, %r332, 32;
	@%p21 bra 	$L__BB0_7;
	mad.lo.s32 	%r317, %r326, -31, %r12;
	add.s32 	%r326, %r317, 1;
	setp.ne.s32 	%p22, %r326, 5;
	@%p22 bra 	$L__BB0_6;
	st.global.u32 	[%rd2+4], %r337;
	st.global.u32 	[%rd2+8], %r336;
	st.global.u32 	[%rd2+12], %r335;
	st.global.u32 	[%rd2+16], %r334;
	st.global.u32 	[%rd2+20], %r333;
	add.s32 	%r320, %r320, 1;
	setp.lt.u32 	%p23, %r320, %r3;
	@%p23 bra 	$L__BB0_5;
$L__BB0_42:
	shr.u64 	%rd7, %rd18, 2;
	add.s32 	%r319, %r319, 1;
	setp.gt.u64 	%p24, %rd18, 3;
	mov.u64 	%rd18, %rd7;
	@%p24 bra 	$L__BB0_3;
$L__BB0_43:
	mov.b32 	%r318, 0;
	st.global.v2.u32 	[%rd2+24], {%r318, %r318};
	st.global.u32 	[%rd2+32], %r318;
	mov.b64 	%rd17, 0;
	st.global.u64 	[%rd2+40], %rd17;
$L__BB0_44:
	ret;

}
	// .globl	_Z15run_simulationsP17curandStateXORWOWPfPi
.visible .entry _Z15run_simulationsP17curandStateXORWOWPfPi(
	.param .u64 .ptr .align 1 _Z15run_simulationsP17curandStateXORWOWPfPi_param_0,
	.param .u64 .ptr .align 1 _Z15run_simulationsP17curandStateXORWOWPfPi_param_1,
	.param .u64 .ptr .align 1 _Z15run_simulationsP17curandStateXORWOWPfPi_param_2
)
{
	.local .align 4 .b8 	__local_depot1[28];
	.reg .b64 	%SP;
	.reg .b64 	%SPL;
	.reg .pred 	%p<24>;
	.reg .b32 	%r<116>;
	.reg .b32 	%f<86>;
	.reg .b64 	%rd<51>;
	.reg .b64 	%fd<8>;

	mov.u64 	%SPL, __local_depot1;
	ld.param.u64 	%rd14, [_Z15run_simulationsP17curandStateXORWOWPfPi_param_0];
	add.u64 	%rd1, %SPL, 0;
	add.u64 	%rd2, %SPL, 0;
	mov.u32 	%r46, %ctaid.x;
	mov.u32 	%r47, %ntid.x;
	mov.u32 	%r48, %tid.x;
	mad.lo.s32 	%r1, %r46, %r47, %r48;
	setp.gt.s32 	%p1, %r1, 1023;
	@%p1 bra 	$L__BB1_20;
	cvta.to.global.u64 	%rd19, %rd14;
	mul.wide.s32 	%rd20, %r1, 48;
	add.s64 	%rd3, %rd19, %rd20;
	ld.global.v2.u32 	{%r104, %r107}, [%rd3];
	ld.global.v2.u32 	{%r106, %r105}, [%rd3+8];
	ld.global.v2.u32 	{%r103, %r102}, [%rd3+16];
	ld.global.v2.u32 	{%r8, %r9}, [%rd3+24];
	ld.global.f32 	%f1, [%rd3+32];
	ld.global.f64 	%fd1, [%rd3+40];
	mov.b32 	%r101, 0;
	mov.f32 	%f79, 0f00000000;
	mov.u64 	%rd31, __cudart_i2opi_f;
	mov.f32 	%f80, %f79;
	mov.f32 	%f81, %f79;
	mov.f32 	%f82, %f79;
	mov.f32 	%f83, %f79;
$L__BB1_2:
	mov.u32 	%r14, %r107;
	mov.u32 	%r107, %r106;
	mov.u32 	%r106, %r105;
	mov.u32 	%r105, %r103;
	mov.u32 	%r103, %r102;
	mov.u32 	%r10, %r101;
	shr.u32 	%r50, %r14, 2;
	xor.b32  	%r51, %r50, %r14;
	shl.b32 	%r52, %r103, 4;
	shl.b32 	%r53, %r51, 1;
	xor.b32  	%r54, %r53, %r52;
	xor.b32  	%r55, %r54, %r51;
	xor.b32  	%r102, %r55, %r103;
	add.s32 	%r104, %r104, 362437;
	add.s32 	%r56, %r102, %r104;
	cvt.rn.f32.u32 	%f23, %r56;
	fma.rn.f32 	%f7, %f23, 0f2F800000, 0f2F000000;
	mul.f32 	%f24, %f81, 0f3F22F983;
	cvt.rni.s32.f32 	%r115, %f24;
	cvt.rn.f32.s32 	%f25, %r115;
	fma.rn.f32 	%f26, %f25, 0fBFC90FDA, %f81;
	fma.rn.f32 	%f27, %f25, 0fB3A22168, %f26;
	fma.rn.f32 	%f85, %f25, 0fA7C234C5, %f27;
	abs.f32 	%f9, %f81;
	setp.ltu.f32 	%p2, %f9, 0f47CE4780;
	mov.u32 	%r111, %r115;
	mov.f32 	%f84, %f85;
	@%p2 bra 	$L__BB1_10;
	setp.neu.f32 	%p3, %f9, 0f7F800000;
	@%p3 bra 	$L__BB1_5;
	mov.f32 	%f30, 0f00000000;
	mul.rn.f32 	%f84, %f81, %f30;
	mov.b32 	%r111, 0;
	bra.uni 	$L__BB1_10;
$L__BB1_5:
	mov.b32 	%r20, %f81;
	mov.b64 	%rd49, 0;
	mov.b32 	%r108, 0;
	mov.u64 	%rd47, __cudart_i2opi_f;
	mov.u64 	%rd48, %rd2;
$L__BB1_6:
	.pragma "nounroll";
	ld.global.nc.u32 	%r58, [%rd47];
	shl.b32 	%r59, %r20, 8;
	or.b32  	%r60, %r59, -2147483648;
	mad.wide.u32 	%rd23, %r58, %r60, %rd49;
	shr.u64 	%rd49, %rd23, 32;
	st.local.u32 	[%rd48], %rd23;
	add.s32 	%r108, %r108, 1;
	add.s64 	%rd48, %rd48, 4;
	add.s64 	%rd47, %rd47, 4;
	setp.ne.s32 	%p4, %r108, 6;
	@%p4 bra 	$L__BB1_6;
	shr.u32 	%r61, %r20, 23;
	st.local.u32 	[%rd2+24], %rd49;
	and.b32  	%r23, %r61, 31;
	and.b32  	%r62, %r61, 224;
	add.s32 	%r63, %r62, -128;
	shr.u32 	%r64, %r63, 5;
	mul.wide.u32 	%rd24, %r64, 4;
	sub.s64 	%rd10, %rd2, %rd24;
	ld.local.u32 	%r109, [%rd10+24];
	ld.local.u32 	%r110, [%rd10+20];
	setp.eq.s32 	%p5, %r23, 0;
	@%p5 bra 	$L__BB1_9;
	shf.l.wrap.b32 	%r109, %r110, %r109, %r23;
	ld.local.u32 	%r65, [%rd10+16];
	shf.l.wrap.b32 	%r110, %r65, %r110, %r23;
$L__BB1_9:
	shr.u32 	%r66, %r109, 30;
	shf.l.wrap.b32 	%r67, %r110, %r109, 2;
	shl.b32 	%r68, %r110, 2;
	shr.u32 	%r69, %r67, 31;
	add.s32 	%r70, %r69, %r66;
	neg.s32 	%r71, %r70;
	setp.lt.s32 	%p6, %r20, 0;
	selp.b32 	%r111, %r71, %r70, %p6;
	xor.b32  	%r72, %r67, %r20;
	shr.s32 	%r73, %r67, 31;
	xor.b32  	%r74, %r73, %r67;
	xor.b32  	%r75, %r73, %r68;
	cvt.u64.u32 	%rd25, %r74;
	shl.b64 	%rd26, %rd25, 32;
	cvt.u64.u32 	%rd27, %r75;
	or.b64  	%rd28, %rd26, %rd27;
	cvt.rn.f64.s64 	%fd2, %rd28;
	mul.f64 	%fd3, %fd2, 0d3BF921FB54442D19;
	cvt.rn.f32.f64 	%f28, %fd3;
	neg.f32 	%f29, %f28;
	setp.lt.s32 	%p7, %r72, 0;
	selp.f32 	%f84, %f29, %f28, %p7;
$L__BB1_10:
	setp.ltu.f32 	%p8, %f9, 0f47CE4780;
	add.s32 	%r77, %r111, 1;
	mul.rn.f32 	%f31, %f84, %f84;
	and.b32  	%r78, %r111, 1;
	setp.eq.b32 	%p9, %r78, 1;
	selp.f32 	%f32, %f84, 0f3F800000, %p9;
	fma.rn.f32 	%f33, %f31, %f32, 0f00000000;
	fma.rn.f32 	%f34, %f31, 0f37CBAC00, 0fBAB607ED;
	selp.f32 	%f35, 0fB94D4153, %f34, %p9;
	selp.f32 	%f36, 0f3C0885E4, 0f3D2AAABB, %p9;
	fma.rn.f32 	%f37, %f35, %f31, %f36;
	selp.f32 	%f38, 0fBE2AAAA8, 0fBEFFFFFF, %p9;
	fma.rn.f32 	%f39, %f37, %f31, %f38;
	fma.rn.f32 	%f40, %f39, %f33, %f32;
	and.b32  	%r79, %r77, 2;
	setp.eq.s32 	%p10, %r79, 0;
	mov.f32 	%f41, 0f00000000;
	sub.f32 	%f42, %f41, %f40;
	selp.f32 	%f13, %f40, %f42, %p10;
	@%p8 bra 	$L__BB1_18;
	setp.neu.f32 	%p11, %f9, 0f7F800000;
	@%p11 bra 	$L__BB1_13;
	mov.f32 	%f45, 0f00000000;
	mul.rn.f32 	%f85, %f81, %f45;
	mov.b32 	%r115, 0;
	bra.uni 	$L__BB1_18;
$L__BB1_13:
	mov.b32 	%r32, %f81;
	shl.b32 	%r81, %r32, 8;
	or.b32  	%r33, %r81, -2147483648;
	mov.b64 	%rd50, 0;
	mov.b32 	%r112, 0;
$L__BB1_14:
	.pragma "nounroll";
	mul.wide.u32 	%rd30, %r112, 4;
	add.s64 	%rd32, %rd31, %rd30;
	ld.global.nc.u32 	%r82, [%rd32];
	mad.wide.u32 	%rd33, %r82, %r33, %rd50;
	shr.u64 	%rd50, %rd33, 32;
	add.s64 	%rd34, %rd1, %rd30;
	st.local.u32 	[%rd34], %rd33;
	add.s32 	%r112, %r112, 1;
	setp.ne.s32 	%p12, %r112, 6;
	@%p12 bra 	$L__BB1_14;
	shr.u32 	%r83, %r32, 23;
	st.local.u32 	[%rd1+24], %rd50;
	and.b32  	%r36, %r83, 31;
	and.b32  	%r84, %r83, 224;
	add.s32 	%r85, %r84, -128;
	shr.u32 	%r86, %r85, 5;
	mul.wide.u32 	%rd35, %r86, 4;
	sub.s64 	%rd13, %rd1, %rd35;
	ld.local.u32 	%r113, [%rd13+24];
	ld.local.u32 	%r114, [%rd13+20];
	setp.eq.s32 	%p13, %r36, 0;
	@%p13 bra 	$L__BB1_17;
	shf.l.wrap.b32 	%r113, %r114, %r113, %r36;
	ld.local.u32 	%r87, [%rd13+16];
	shf.l.wrap.b32 	%r114, %r87, %r114, %r36;
$L__BB1_17:
	shr.u32 	%r88, %r113, 30;
	shf.l.wrap.b32 	%r89, %r114, %r113, 2;
	shl.b32 	%r90, %r114, 2;
	shr.u32 	%r91, %r89, 31;
	add.s32 	%r92, %r91, %r88;
	neg.s32 	%r93, %r92;
	setp.lt.s32 	%p14, %r32, 0;
	selp.b32 	%r115, %r93, %r92, %p14;
	xor.b32  	%r94, %r89, %r32;
	shr.s32 	%r95, %r89, 31;
	xor.b32  	%r96, %r95, %r89;
	xor.b32  	%r97, %r95, %r90;
	cvt.u64.u32 	%rd36, %r96;
	shl.b64 	%rd37, %rd36, 32;
	cvt.u64.u32 	%rd38, %r97;
	or.b64  	%rd39, %rd37, %rd38;
	cvt.rn.f64.s64 	%fd4, %rd39;
	mul.f64 	%fd5, %fd4, 0d3BF921FB54442D19;
	cvt.rn.f32.f64 	%f43, %fd5;
	neg.f32 	%f44, %f43;
	setp.lt.s32 	%p15, %r94, 0;
	selp.f32 	%f85, %f44, %f43, %p15;
$L__BB1_18:
	mul.rn.f32 	%f46, %f85, %f85;
	and.b32  	%r99, %r115, 1;
	setp.eq.b32 	%p16, %r99, 1;
	selp.f32 	%f47, 0f3F800000, %f85, %p16;
	fma.rn.f32 	%f48, %f46, %f47, 0f00000000;
	fma.rn.f32 	%f49, %f46, 0f37CBAC00, 0fBAB607ED;
	selp.f32 	%f50, %f49, 0fB94D4153, %p16;
	selp.f32 	%f51, 0f3D2AAABB, 0f3C0885E4, %p16;
	fma.rn.f32 	%f52, %f50, %f46, %f51;
	selp.f32 	%f53, 0fBEFFFFFF, 0fBE2AAAA8, %p16;
	fma.rn.f32 	%f54, %f52, %f46, %f53;
	fma.rn.f32 	%f55, %f54, %f48, %f47;
	and.b32  	%r100, %r115, 2;
	setp.eq.s32 	%p17, %r100, 0;
	mov.f32 	%f56, 0f00000000;
	sub.f32 	%f57, %f56, %f55;
	selp.f32 	%f58, %f55, %f57, %p17;
	mul.f32 	%f59, %f82, 0f3D4CCCCD;
	mul.f32 	%f60, %f82, %f59;
	setp.geu.f32 	%p18, %f7, 0f3F000000;
	selp.f32 	%f61, 0f3F800000, 0fBF800000, %p18;
	fma.rn.f32 	%f62, %f60, %f58, %f61;
	div.rn.f32 	%f63, %f62, 0f3F8CCCCD;
	mul.f32 	%f64, %f58, 0f411CCCCD;
	mul.f32 	%f65, %f13, %f63;
	sub.f32 	%f66, %f64, %f65;
	mul.f32 	%f67, %f13, 0fBDCCCCCD;
	mul.f32 	%f68, %f13, %f67;
	div.rn.f32 	%f69, %f68, 0f3F8CCCCD;
	add.f32 	%f70, %f69, 0f3FAAAAAB;
	mul.f32 	%f71, %f70, 0f3F000000;
	div.rn.f32 	%f72, %f66, %f71;
	mul.f32 	%f73, %f72, 0f3D4CCCCD;
	mul.f32 	%f74, %f13, %f73;
	div.rn.f32 	%f75, %f74, 0f3F8CCCCD;
	sub.f32 	%f76, %f63, %f75;
	fma.rn.f32 	%f80, %f76, 0f3CA3D70A, %f80;
	fma.rn.f32 	%f79, %f80, 0f3CA3D70A, %f79;
	fma.rn.f32 	%f82, %f72, 0f3CA3D70A, %f82;
	fma.rn.f32 	%f81, %f82, 0f3CA3D70A, %f81;
	abs.f32 	%f77, %f79;
	setp.leu.f32 	%p19, %f77, 0f4019999A;
	abs.f32 	%f78, %f81;
	cvt.f64.f32 	%fd6, %f78;
	setp.leu.f64 	%p20, %fd6, 0d3FCACEE9F37BEBD5;
	and.pred  	%p21, %p19, %p20;
	add.s32 	%r101, %r10, 1;
	add.f32 	%f83, %f83, 0f3F800000;
	setp.lt.u32 	%p22, %r10, 199;
	and.pred  	%p23, %p21, %p22;
	@%p23 bra 	$L__BB1_2;
	ld.param.u64 	%rd46, [_Z15run_simulationsP17curandStateXORWOWPfPi_param_2];
	ld.param.u64 	%rd45, [_Z15run_simulationsP17curandStateXORWOWPfPi_param_1];
	cvta.to.global.u64 	%rd40, %rd45;
	mul.wide.s32 	%rd41, %r1, 4;
	add.s64 	%rd42, %rd40, %rd41;
	st.global.f32 	[%rd42], %f83;
	cvta.to.global.u64 	%rd43, %rd46;
	add.s64 	%rd44, %rd43, %rd41;
	st.global.u32 	[%rd44], %r101;
	st.global.v2.u32 	[%rd3], {%r104, %r107};
	st.global.v2.u32 	[%rd3+8], {%r106, %r105};
	st.global.v2.u32 	[%rd3+16], {%r103, %r102};
	st.global.v2.u32 	[%rd3+24], {%r8, %r9};
	st.global.f32 	[%rd3+32], %f1;
	st.global.f64 	[%rd3+40], %fd1;
$L__BB1_20:
	ret;

}


// ===== COMPILED SASS (sm_100) =====

	.target	sm_100

	.elftype	@"ET_EXEC"


//--------------------- .note.nv.tkinfo           --------------------------
	.section	.note.nv.tkinfo,"",@"SHT_NOTE"
	.sectionflags	@"SHF_NOTE_NV_TKINFO"
	.tkinfo
        /*0018*/ 	.word	0x00000002
        /*0030*/ 	.string	""
        /*0030*/ 	.string	"ptxas"
        /*0030*/ 	.string	"Cuda compilation tools, release 13.0, V13.0.88"
        /*0030*/ 	.string	"Build cuda_13.0.r13.0/compiler.36424714_0"
        /*0030*/ 	.string	"-arch sm_100 -m 64 "



//--------------------- .note.nv.cuinfo           --------------------------
	.section	.note.nv.cuinfo,"",@"SHT_NOTE"
	.sectionflags	@"SHF_NOTE_NV_CUINFO"
        /*0018*/ 	.short	0x0002
        /*001a*/ 	.short	0x0064
        /*001c*/ 	.short	0x0082
	.zero		2


//--------------------- .nv.info                  --------------------------
	.section	.nv.info,"",@"SHT_CUDA_INFO"
	.align	4


	//----- nvinfo : EIATTR_REGCOUNT
	.align		4
        /*0000*/ 	.byte	0x04, 0x2f
        /*0002*/ 	.short	(.L_11 - .L_10)
	.align		4
.L_10:
        /*0004*/ 	.word	index@(_Z18init_random_statesP17curandStateXORWOWm)
        /*0008*/ 	.word	0x0000001f


	//----- nvinfo : EIATTR_FRAME_SIZE
	.align		4
.L_11:
        /*000c*/ 	.byte	0x04, 0x11
        /*000e*/ 	.short	(.L_13 - .L_12)
	.align		4
.L_12:
        /*0010*/ 	.word	index@(_Z18init_random_statesP17curandStateXORWOWm)
        /*0014*/ 	.word	0x00000000


	//----- nvinfo : EIATTR_REGCOUNT
	.align		4
.L_13:
        /*0018*/ 	.byte	0x04, 0x2f
        /*001a*/ 	.short	(.L_15 - .L_14)
	.align		4
.L_14:
        /*001c*/ 	.word	index@(_Z15run_simulationsP17curandStateXORWOWPfPi)
        /*0020*/ 	.word	0x00000025


	//----- nvinfo : EIATTR_FRAME_SIZE
	.align		4
.L_15:
        /*0024*/ 	.byte	0x04, 0x11
        /*0026*/ 	.short	(.L_17 - .L_16)
	.align		4
.L_16:
        /*0028*/ 	.word	index@($__internal_0_$__cuda_sm3x_div_rn_noftz_f32_slowpath)
        /*002c*/ 	.word	0x00000020


	//----- nvinfo : EIATTR_FRAME_SIZE
	.align		4
.L_17:
        /*0030*/ 	.byte	0x04, 0x11
        /*0032*/ 	.short	(.L_19 - .L_18)
	.align		4
.L_18:
        /*0034*/ 	.word	index@(_Z15run_simulationsP17curandStateXORWOWPfPi)
        /*0038*/ 	.word	0x00000020


	//----- nvinfo : EIATTR_MIN_STACK_SIZE
	.align		4
.L_19:
        /*003c*/ 	.byte	0x04, 0x12
        /*003e*/ 	.short	(.L_21 - .L_20)
	.align		4
.L_20:
        /*0040*/ 	.word	index@(_Z15run_simulationsP17curandStateXORWOWPfPi)
        /*0044*/ 	.word	0x00000020


	//----- nvinfo : EIATTR_MIN_STACK_SIZE
	.align		4
.L_21:
        /*0048*/ 	.byte	0x04, 0x12
        /*004a*/ 	.short	(.L_23 - .L_22)
	.align		4
.L_22:
        /*004c*/ 	.word	index@(_Z18init_random_statesP17curandStateXORWOWm)
        /*0050*/ 	.word	0x00000000
.L_23:


//--------------------- .nv.compat                --------------------------
	.section	.nv.compat,"",@"SHT_CUDA_COMPAT_INFO"
	.align	4
        /*0000*/ 	.byte	0x02, 0x09, 0x00, 0x00, 0x02, 0x02, 0x01, 0x00, 0x02, 0x05, 0x05, 0x00, 0x03, 0x07, 0x01, 0x01
        /*0010*/ 	.byte	0x02, 0x03, 0x00, 0x00, 0x02, 0x06, 0x01, 0x00, 0x04, 0x0b, 0x08, 0x00, 0x01, 0x00, 0x00, 0x00
        /*0020*/ 	.byte	0x00, 0x00, 0x00, 0x00


//--------------------- .nv.info._Z15run_simulationsP17curandStateXORWOWPfPi --------------------------
	.section	.nv.info._Z15run_simulationsP17curandStateXORWOWPfPi,"",@"SHT_CUDA_INFO"
	.sectionflags	@""
	.align	4


	//----- nvinfo : EIATTR_CUDA_API_VERSION
	.align		4
        /*0000*/ 	.byte	0x04, 0x37
        /*0002*/ 	.short	(.L_25 - .L_24)
.L_24:
        /*0004*/ 	.word	0x00000082


	//----- nvinfo : EIATTR_KPARAM_INFO
	.align		4
.L_25:
        /*0008*/ 	.byte	0x04, 0x17
        /*000a*/ 	.short	(.L_27 - .L_26)
.L_26:
        /*000c*/ 	.word	0x00000000
        /*0010*/ 	.short	0x0002
        /*0012*/ 	.short	0x0010
        /*0014*/ 	.byte	0x00, 0xf5, 0x21, 0x00


	//----- nvinfo : EIATTR_KPARAM_INFO
	.align		4
.L_27:
        /*0018*/ 	.byte	0x04, 0x17
        /*001a*/ 	.short	(.L_29 - .L_28)
.L_28:
        /*001c*/ 	.word	0x00000000
        /*0020*/ 	.short	0x0001
        /*0022*/ 	.short	0x0008
        /*0024*/ 	.byte	0x00, 0xf5, 0x21, 0x00


	//----- nvinfo : EIATTR_KPARAM_INFO
	.align		4
.L_29:
        /*0028*/ 	.byte	0x04, 0x17
        /*002a*/ 	.short	(.L_31 - .L_30)
.L_30:
        /*002c*/ 	.word	0x00000000
        /*0030*/ 	.short	0x0000
        /*0032*/ 	.short	0x0000
        /*0034*/ 	.byte	0x00, 0xf5, 0x21, 0x00


	//----- nvinfo : EIATTR_SPARSE_MMA_MASK
	.align		4
.L_31:
        /*0038*/ 	.byte	0x03, 0x50
        /*003a*/ 	.short	0x0000


	//----- nvinfo : EIATTR_MAXREG_COUNT
	.align		4
        /*003c*/ 	.byte	0x03, 0x1b
        /*003e*/ 	.short	0x00ff


	//----- nvinfo : EIATTR_MERCURY_ISA_VERSION
	.align		4
        /*0040*/ 	.byte	0x03, 0x5f
        /*0042*/ 	.short	0x0101


	//----- nvinfo : EIATTR_VRC_CTA_INIT_COUNT
	.align		4
        /*0044*/ 	.byte	0x02, 0x4a
	.zero		1
	.zero		1


	//----- nvinfo : EIATTR_EXIT_INSTR_OFFSETS
	.align		4
        /*0048*/ 	.byte	0x04, 0x1c
        /*004a*/ 	.short	(.L_33 - .L_32)


	//   ....[0]....
.L_32:
        /*004c*/ 	.word	0x00000070


	//   ....[1]....
        /*0050*/ 	.word	0x00001240


	//----- nvinfo : EIATTR_CRS_STACK_SIZE
	.align		4
.L_33:
        /*0054*/ 	.byte	0x04, 0x1e
        /*0056*/ 	.short	(.L_35 - .L_34)
.L_34:
        /*0058*/ 	.word	0x00000000


	//----- nvinfo : EIATTR_CBANK_PARAM_SIZE
	.align		4
.L_35:
        /*005c*/ 	.byte	0x03, 0x19
        /*005e*/ 	.short	0x0018


	//----- nvinfo : EIATTR_PARAM_CBANK
	.align		4
        /*0060*/ 	.byte	0x04, 0x0a
        /*0062*/ 	.short	(.L_37 - .L_36)
	.align		4
.L_36:
        /*0064*/ 	.word	index@(.nv.constant0._Z15run_simulationsP17curandStateXORWOWPfPi)
        /*0068*/ 	.short	0x0380
        /*006a*/ 	.short	0x0018


	//----- nvinfo : EIATTR_SW_WAR
	.align		4
.L_37:
        /*006c*/ 	.byte	0x04, 0x36
        /*006e*/ 	.short	(.L_39 - .L_38)
.L_38:
        /*0070*/ 	.word	0x00000008
.L_39:


//--------------------- .nv.info._Z18init_random_statesP17curandStateXORWOWm --------------------------
	.section	.nv.info._Z18init_random_statesP17curandStateXORWOWm,"",@"SHT_CUDA_INFO"
	.sectionflags	@""
	.align	4


	//----- nvinfo : EIATTR_CUDA_API_VERSION
	.align		4
        /*0000*/ 	.byte	0x04, 0x37
        /*0002*/ 	.short	(.L_41 - .L_40)
.L_40:
        /*0004*/ 	.word	0x00000082


	//----- nvinfo : EIATTR_KPARAM_INFO
	.align		4
.L_41:
        /*0008*/ 	.byte	0x04, 0x17
        /*000a*/ 	.short	(.L_43 - .L_42)
.L_42:
        /*000c*/ 	.word	0x00000000
        /*0010*/ 	.short	0x0001
        /*0012*/ 	.short	0x0008
        /*0014*/ 	.byte	0x00, 0xf0, 0x21, 0x00


	//----- nvinfo : EIATTR_KPARAM_INFO
	.align		4
.L_43:
        /*0018*/ 	.byte	0x04, 0x17
        /*001a*/ 	.short	(.L_45 - .L_44)
.L_44:
        /*001c*/ 	.word	0x00000000
        /*0020*/ 	.short	0x0000
        /*0022*/ 	.short	0x0000
        /*0024*/ 	.byte	0x00, 0xf5, 0x21, 0x00


	//----- nvinfo : EIATTR_SPARSE_MMA_MASK
	.align		4
.L_45:
        /*0028*/ 	.byte	0x03, 0x50
        /*002a*/ 	.short	0x0000


	//----- nvinfo : EIATTR_MAXREG_COUNT
	.align		4
        /*002c*/ 	.byte	0x03, 0x1b
        /*002e*/ 	.short	0x00ff


	//----- nvinfo : EIATTR_MERCURY_ISA_VERSION
	.align		4
        /*0030*/ 	.byte	0x03, 0x5f
        /*0032*/ 	.short	0x0101


	//----- nvinfo : EIATTR_VRC_CTA_INIT_COUNT
	.align		4
        /*0034*/ 	.byte	0x02, 0x4a
	.zero		1
	.zero		1


	//----- nvinfo : EIATTR_EXIT_INSTR_OFFSETS
	.align		4
        /*0038*/ 	.byte	0x04, 0x1c
        /*003a*/ 	.short	(.L_47 - .L_46)


	//   ....[0]....
.L_46:
        /*003c*/ 	.word	0x00000060


	//   ....[1]....
        /*0040*/ 	.word	0x00000ef0


	//----- nvinfo : EIATTR_CRS_STACK_SIZE
	.align		4
.L_47:
        /*0044*/ 	.byte	0x04, 0x1e
        /*0046*/ 	.short	(.L_49 - .L_48)
.L_48:
        /*0048*/ 	.word	0x00000000


	//----- nvinfo : EIATTR_CBANK_PARAM_SIZE
	.align		4
.L_49:
        /*004c*/ 	.byte	0x03, 0x19
        /*004e*/ 	.short	0x0010


	//----- nvinfo : EIATTR_PARAM_CBANK
	.align		4
        /*0050*/ 	.byte	0x04, 0x0a
        /*0052*/ 	.short	(.L_51 - .L_50)
	.align		4
.L_50:
        /*0054*/ 	.word	index@(.nv.constant0._Z18init_random_statesP17curandStateXORWOWm)
        /*0058*/ 	.short	0x0380
        /*005a*/ 	.short	0x0010


	//----- nvinfo : EIATTR_SW_WAR
	.align		4
.L_51:
        /*005c*/ 	.byte	0x04, 0x36
        /*005e*/ 	.short	(.L_53 - .L_52)
.L_52:
        /*0060*/ 	.word	0x00000008
.L_53:


//--------------------- .nv.callgraph             --------------------------
	.section	.nv.callgraph,"",@"SHT_CUDA_CALLGRAPH"
	.align	4
	.sectionentsize	8
	.align		4
        /*0000*/ 	.word	0x00000000
	.align		4
        /*0004*/ 	.word	0xffffffff
	.align		4
        /*0008*/ 	.word	0x00000000
	.align		4
        /*000c*/ 	.word	0xfffffffe
	.align		4
        /*0010*/ 	.word	0x00000000
	.align		4
        /*0014*/ 	.word	0xfffffffd
	.align		4
        /*0018*/ 	.word	0x00000000
	.align		4
        /*001c*/ 	.word	0xfffffffc


//--------------------- .nv.constant4             --------------------------
	.section	.nv.constant4,"a",@progbits
	.align	8
	.align		8
.nv.constant4:
        /*0000*/ 	.dword	precalc_xorwow_matrix
	.align		8
        /*0008*/ 	.dword	precalc_xorwow_offset_matrix
	.align		8
        /*0010*/ 	.dword	mrg32k3aM1
	.align		8
        /*0018*/ 	.dword	mrg32k3aM2
	.align		8
        /*0020*/ 	.dword	mrg32k3aM1SubSeq
	.align		8
        /*0028*/ 	.dword	mrg32k3aM2SubSeq
	.align		8
        /*0030*/ 	.dword	mrg32k3aM1Seq
	.align		8
        /*0038*/ 	.dword	mrg32k3aM2Seq
	.align		8
        /*0040*/ 	.dword	__cudart_i2opi_f


//--------------------- .nv.constant3             --------------------------
	.section	.nv.constant3,"a",@progbits
	.align	8
.nv.constant3:
	.type		__cr_lgamma_table,@object
	.size		__cr_lgamma_table,(.L_8 - __cr_lgamma_table)
__cr_lgamma_table:
        /*0000*/ 	.byte	0x00, 0x00, 0x00, 0x00, 0x00, 0x00, 0x00, 0x00, 0x00, 0x00, 0x00, 0x00, 0x00, 0x00, 0x00, 0x00
        /*0010*/ 	.byte	0xef, 0x39, 0xfa, 0xfe, 0x42, 0x2e, 0xe6, 0x3f, 0x02, 0x20, 0x2a, 0xfa, 0x0b, 0xab, 0xfc, 0x3f
        /*0020*/ 	.byte	0xf9, 0x2c, 0x92, 0x7c, 0xa7, 0x6c, 0x09, 0x40, 0xc9, 0x79, 0x44, 0x3c, 0x64, 0x26, 0x13, 0x40
        /*0030*/ 	.byte	0xca, 0x01, 0xcf, 0x3a, 0x27, 0x51, 0x1a, 0x40, 0x30, 0xcc, 0x2d, 0xf3, 0xe1, 0x0c, 0x21, 0x40
        /*0040*/ 	.byte	0x0d, 0xb7, 0xfc, 0x82, 0x8e, 0x35, 0x25, 0x40
.L_8:


//--------------------- .text._Z15run_simulationsP17curandStateXORWOWPfPi --------------------------
	.section	.text._Z15run_simulationsP17curandStateXORWOWPfPi,"ax",@progbits
	.align	128
        .global         _Z15run_simulationsP17curandStateXORWOWPfPi
        .type           _Z15run_simulationsP17curandStateXORWOWPfPi,@function
        .size           _Z15run_simulationsP17curandStateXORWOWPfPi,(.L_x_37 - _Z15run_simulationsP17curandStateXORWOWPfPi)
        .other          _Z15run_simulationsP17curandStateXORWOWPfPi,@"STO_CUDA_ENTRY STV_DEFAULT"
_Z15run_simulationsP17curandStateXORWOWPfPi:
.text._Z15run_simulationsP17curandStateXORWOWPfPi:
[----:B------:R-:W0:Y:S01]  /*0000*/  LDC R1, c[0x0][0x37c] ;  /* 0x0000df00ff017b82 */ /* 0x000e220000000800 */
[----:B------:R-:W1:Y:S07]  /*0010*/  S2R R3, SR_TID.X ;  /* 0x0000000000037919 */ /* 0x000e6e0000002100 */
[----:B------:R-:W1:Y:S01]  /*0020*/  S2UR UR4, SR_CTAID.X ;  /* 0x00000000000479c3 */ /* 0x000e620000002500 */
[----:B0-----:R-:W-:-:S07]  /*0030*/  VIADD R1, R1, 0xffffffe0 ;  /* 0xffffffe001017836 */ /* 0x001fce0000000000 */
[----:B------:R-:W1:Y:S02]  /*0040*/  LDC R22, c[0x0][0x360] ;  /* 0x0000d800ff167b82 */ /* 0x000e640000000800 */
[----:B-1----:R-:W-:-:S05]  /*0050*/  IMAD R22, R22, UR4, R3 ;  /* 0x0000000416167c24 */ /* 0x002fca000f8e0203 */
[----:B------:R-:W-:-:S13]  /*0060*/  ISETP.GT.AND P0, PT, R22, 0x3ff, PT ;  /* 0x000003ff1600780c */ /* 0x000fda0003f04270 */
[----:B------:R-:W-:Y:S05]  /*0070*/  @P0 EXIT ;  /* 0x000000000000094d */ /* 0x000fea0003800000 */
[----:B------:R-:W0:Y:S01]  /*0080*/  LDC.64 R4, c[0x0][0x380] ;  /* 0x0000e000ff047b82 */ /* 0x000e220000000a00 */
[----:B------:R-:W1:Y:S01]  /*0090*/  LDCU.64 UR6, c[0x0][0x358] ;  /* 0x00006b00ff0677ac */ /* 0x000e620008000a00 */
[----:B0-----:R-:W-:-:S05]  /*00a0*/  IMAD.WIDE R4, R22, 0x30, R4 ;  /* 0x0000003016047825 */ /* 0x001fca00078e0204 */
[----:B-1----:R0:W5:Y:S04]  /*00b0*/  LDG.E R23, desc[UR6][R4.64+0x20] ;  /* 0x0000200604177981 */ /* 0x002168000c1e1900 */
[----:B------:R0:W5:Y:S04]  /*00c0*/  LDG.E.64 R6, desc[UR6][R4.64+0x28] ;  /* 0x0000280604067981 */ /* 0x000168000c1e1b00 */
[----:B------:R0:W5:Y:S04]  /*00d0*/  LDG.E.64 R8, desc[UR6][R4.64] ;  /* 0x0000000604087981 */ /* 0x000168000c1e1b00 */
[----:B------:R0:W5:Y:S04]  /*00e0*/  LDG.E.64 R10, desc[UR6][R4.64+0x8] ;  /* 0x00000806040a7981 */ /* 0x000168000c1e1b00 */
[----:B------:R0:W5:Y:S04]  /*00f0*/  LDG.E.64 R12, desc[UR6][R4.64+0x10] ;  /* 0x00001006040c7981 */ /* 0x000168000c1e1b00 */
[----:B------:R0:W5:Y:S01]  /*0100*/  LDG.E.64 R14, desc[UR6][R4.64+0x18] ;  /* 0x00001806040e7981 */ /* 0x000162000c1e1b00 */
[----:B------:R-:W-:Y:S01]  /*0110*/  BSSY.RECONVERGENT B0, `(.L_x_0) ;  /* 0x0000106000007945 */ /* 0x000fe20003800200 */
[----:B------:R-:W-:-:S02]  /*0120*/  CS2R R20, SRZ ;  /* 0x0000000000147805 */ /* 0x000fc4000001ff00 */
[----:B------:R-:W-:Y:S02]  /*0130*/  CS2R R18, SRZ ;  /* 0x0000000000127805 */ /* 0x000fe4000001ff00 */
[----:B------:R-:W-:-:S07]  /*0140*/  CS2R R16, SRZ ;  /* 0x0000000000107805 */ /* 0x000fce000001ff00 */
.L_x_15:
[C---:B------:R-:W-:Y:S01]  /*0150*/  FMUL R25, R18.reuse, 0.63661974668502807617 ;  /* 0x3f22f98312197820 */ /* 0x040fe20000400000 */
[----:B-----5:R-:W-:Y:S01]  /*0160*/  SHF.R.U32.HI R0, RZ, 0x2, R9 ;  /* 0x00000002ff007819 */ /* 0x020fe20000011609 */
[----:B------:R-:W-:Y:S01]  /*0170*/  IMAD.SHL.U32 R3, R13, 0x10, RZ ;  /* 0x000000100d037824 */ /* 0x000fe200078e00ff */
[----:B------:R-:W-:Y:S01]  /*0180*/  FSETP.GE.AND P0, PT, |R18|, 105615, PT ;  /* 0x47ce47801200780b */ /* 0x000fe20003f06200 */
[----:B------:R-:W-:Y:S01]  /*0190*/  VIADD R8, R8, 0x587c5 ;  /* 0x000587c508087836 */ /* 0x000fe20000000000 */
[----:B------:R-:W-:Y:S01]  /*01a0*/  LOP3.LUT R0, R0, R9, RZ, 0x3c, !PT ;  /* 0x0000000900007212 */ /* 0x000fe200078e3cff */
[----:B------:R-:W1:Y:S01]  /*01b0*/  F2I.NTZ R25, R25 ;  /* 0x0000001900197305 */ /* 0x000e620000203100 */
[----:B------:R-:W-:Y:S01]  /*01c0*/  IMAD.MOV.U32 R27, RZ, RZ, 0x2f800000 ;  /* 0x2f800000ff1b7424 */ /* 0x000fe200078e00ff */
[----:B------:R-:W-:Y:S02]  /*01d0*/  BSSY.RECONVERGENT B1, `(.L_x_1) ;  /* 0x000004a000017945 */ /* 0x000fe40003800200 */
[----:B------:R-:W-:-:S05]  /*01e0*/  IMAD.SHL.U32 R2, R0, 0x2, RZ ;  /* 0x0000000200027824 */ /* 0x000fca00078e00ff */
[----:B------:R-:W-:-:S04]  /*01f0*/  LOP3.LUT R2, R0, R2, R3, 0x96, !PT ;  /* 0x0000000200027212 */ /* 0x000fc800078e9603 */
[----:B------:R-:W-:Y:S02]  /*0200*/  LOP3.LUT R3, R2, R13, RZ, 0x3c, !PT ;  /* 0x0000000d02037212 */ /* 0x000fe400078e3cff */
[----:B-1----:R-:W-:Y:S01]  /*0210*/  I2FP.F32.S32 R9, R25 ;  /* 0x0000001900097245 */ /* 0x002fe20000201400 */
[----:B------:R-:W-:Y:S01]  /*0220*/  IMAD.MOV.U32 R33, RZ, RZ, R25 ;  /* 0x000000ffff217224 */ /* 0x000fe200078e0019 */
[----:B------:R-:W-:-:S03]  /*0230*/  IADD3 R0, PT, PT, R3, R8, RZ ;  /* 0x0000000803007210 */ /* 0x000fc60007ffe0ff */
[----:B------:R-:W-:Y:S01]  /*0240*/  FFMA R2, R9, -1.5707962512969970703, R18 ;  /* 0xbfc90fda09027823 */ /* 0x000fe20000000012 */
[----:B------:R-:W-:-:S03]  /*0250*/  I2FP.F32.U32 R0, R0 ;  /* 0x0000000000007245 */ /* 0x000fc60000201000 */
[C---:B------:R-:W-:Y:S02]  /*0260*/  FFMA R2, R9.reuse, -7.5497894158615963534e-08, R2 ;  /* 0xb3a2216809027823 */ /* 0x040fe40000000002 */
[----:B------:R-:W-:Y:S02]  /*0270*/  FFMA R0, R0, R27, 1.1641532182693481445e-10 ;  /* 0x2f00000000007423 */ /* 0x000fe4000000001b */
[----:B------:R-:W-:Y:S01]  /*0280*/  FFMA R30, R9, -5.3903029534742383927e-15, R2 ;  /* 0xa7c234c5091e7823 */ /* 0x000fe20000000002 */
[----:B------:R-:W-:Y:S02]  /*0290*/  IMAD.MOV.U32 R9, RZ, RZ, R10 ;  /* 0x000000ffff097224 */ /* 0x000fe400078e000a */
[----:B------:R-:W-:Y:S01]  /*02a0*/  IMAD.MOV.U32 R10, RZ, RZ, R11 ;  /* 0x000000ffff0a7224 */ /* 0x000fe200078e000b */
[----:B------:R-:W-:Y:S01]  /*02b0*/  MOV R11, R12 ;  /* 0x0000000c000b7202 */ /* 0x000fe20000000f00 */
[----:B------:R-:W-:Y:S02]  /*02c0*/  IMAD.MOV.U32 R12, RZ, RZ, R13 ;  /* 0x000000ffff0c7224 */ /* 0x000fe400078e000d */
[----:B------:R-:W-:-:S02]  /*02d0*/  IMAD.MOV.U32 R24, RZ, RZ, R30 ;  /* 0x000000ffff187224 */ /* 0x000fc400078e001e */
[----:B------:R-:W-:Y:S01]  /*02e0*/  IMAD.MOV.U32 R13, RZ, RZ, R3 ;  /* 0x000000ffff0d7224 */ /* 0x000fe200078e0003 */
[----:B------:R-:W-:Y:S06]  /*02f0*/  @!P0 BRA `(.L_x_2) ;  /* 0x0000000000dc8947 */ /* 0x000fec0003800000 */
[----:B------:R-:W-:-:S13]  /*0300*/  FSETP.NEU.AND P0, PT, |R18|, +INF , PT ;  /* 0x7f8000001200780b */ /* 0x000fda0003f0d200 */
[----:B------:R-:W-:Y:S01]  /*0310*/  @!P0 FMUL R24, RZ, R18 ;  /* 0x00000012ff188220 */ /* 0x000fe20000400000 */
[----:B------:R-:W-:Y:S01]  /*0320*/  @!P0 IMAD.MOV.U32 R25, RZ, RZ, RZ ;  /* 0x000000ffff198224 */ /* 0x000fe200078e00ff */
[----:B------:R-:W-:Y:S06]  /*0330*/  @!P0 BRA `(.L_x_2) ;  /* 0x0000000000cc8947 */ /* 0x000fec0003800000 */
[----:B------:R-:W-:Y:S01]  /*0340*/  SHF.L.U32 R2, R18, 0x8, RZ ;  /* 0x0000000812027819 */ /* 0x000fe200000006ff */
[----:B------:R-:W-:Y:S01]  /*0350*/  IMAD.MOV.U32 R27, RZ, RZ, RZ ;  /* 0x000000ffff1b7224 */ /* 0x000fe200078e00ff */
[----:B------:R-:W1:Y:S01]  /*0360*/  LDCU.64 UR8, c[0x4][0x40] ;  /* 0x01000800ff0877ac */ /* 0x000e620008000a00 */
[----:B------:R-:W-:Y:S01]  /*0370*/  IMAD.MOV.U32 R26, RZ, RZ, R1 ;  /* 0x000000ffff1a7224 */ /* 0x000fe200078e0001 */
[----:B------:R-:W-:Y:S01]  /*0380*/  LOP3.LUT R31, R2, 0x80000000, RZ, 0xfc, !PT ;  /* 0x80000000021f7812 */ /* 0x000fe200078efcff */
[----:B------:R-:W-:Y:S01]  /*0390*/  UMOV UR5, URZ ;  /* 0x000000ff00057c82 */ /* 0x000fe20008000000 */
[----:B------:R-:W-:-:S05]  /*03a0*/  UMOV UR4, URZ ;  /* 0x000000ff00047c82 */ /* 0x000fca0008000000 */
.L_x_3:
[----:B-1----:R-:W-:Y:S02]  /*03b0*/  IMAD.U32 R2, RZ, RZ, UR8 ;  /* 0x00000008ff027e24 */ /* 0x002fe4000f8e00ff */
[----:B------:R-:W-:-:S05]  /*03c0*/  IMAD.U32 R3, RZ, RZ, UR9 ;  /* 0x00000009ff037e24 */ /* 0x000fca000f8e00ff */
[----:B------:R-:W2:Y:S01]  /*03d0*/  LDG.E.CONSTANT R2, desc[UR6][R2.64] ;  /* 0x0000000602027981 */ /* 0x000ea2000c1e9900 */
[----:B------:R-:W-:Y:S02]  /*03e0*/  UIADD3 UR8, UP0, UPT, UR8, 0x4, URZ ;  /* 0x0000000408087890 */ /* 0x000fe4000ff1e0ff */
[----:B------:R-:W-:Y:S02]  /*03f0*/  UIADD3 UR4, UPT, UPT, UR4, 0x1, URZ ;  /* 0x0000000104047890 */ /* 0x000fe4000fffe0ff */
[----:B------:R-:W-:Y:S02]  /*0400*/  UIADD3.X UR9, UPT, UPT, URZ, UR9, URZ, UP0, !UPT ;  /* 0x00000009ff097290 */ /* 0x000fe400087fe4ff */
[----:B------:R-:W-:Y:S01]  /*0410*/  UISETP.NE.AND UP0, UPT, UR4, 0x6, UPT ;  /* 0x000000060400788c */ /* 0x000fe2000bf05270 */
[----:B--2---:R-:W-:-:S03]  /*0420*/  IMAD.WIDE.U32 R24, R2, R31, RZ ;  /* 0x0000001f02187225 */ /* 0x004fc600078e00ff */
[----:B------:R-:W-:-:S04]  /*0430*/  IADD3 R29, P0, PT, R24, R27, RZ ;  /* 0x0000001b181d7210 */ /* 0x000fc80007f1e0ff */
[----:B------:R-:W-:Y:S01]  /*0440*/  IADD3.X R27, PT, PT, R25, UR5, RZ, P0, !PT ;  /* 0x00000005191b7c10 */ /* 0x000fe200087fe4ff */
[----:B------:R1:W-:Y:S02]  /*0450*/  STL [R26], R29 ;  /* 0x0000001d1a007387 */ /* 0x0003e40000100800 */
[----:B-1----:R-:W-:Y:S01]  /*0460*/  IADD3 R26, PT, PT, R26, 0x4, RZ ;  /* 0x000000041a1a7810 */ /* 0x002fe20007ffe0ff */
[----:B------:R-:W-:Y:S06]  /*0470*/  BRA.U UP0, `(.L_x_3) ;  /* 0xfffffffd00cc7547 */ /* 0x000fec000b83ffff */
[----:B------:R-:W-:Y:S01]  /*0480*/  SHF.R.U32.HI R25, RZ, 0x17, R18 ;  /* 0x00000017ff197819 */ /* 0x000fe20000011612 */
[----:B------:R1:W-:Y:S03]  /*0490*/  STL [R1+0x18], R27 ;  /* 0x0000181b01007387 */ /* 0x0003e60000100800 */
[C---:B------:R-:W-:Y:S02]  /*04a0*/  LOP3.LUT R2, R25.reuse, 0xe0, RZ, 0xc0, !PT ;  /* 0x000000e019027812 */ /* 0x040fe400078ec0ff */
[----:B------:R-:W-:-:S03]  /*04b0*/  LOP3.LUT P0, RZ, R25, 0x1f, RZ, 0xc0, !PT ;  /* 0x0000001f19ff7812 */ /* 0x000fc6000780c0ff */
[----:B------:R-:W-:-:S05]  /*04c0*/  VIADD R2, R2, 0xffffff80 ;  /* 0xffffff8002027836 */ /* 0x000fca0000000000 */
[----:B------:R-:W-:-:S05]  /*04d0*/  SHF.R.U32.HI R2, RZ, 0x5, R2 ;  /* 0x00000005ff027819 */ /* 0x000fca0000011602 */
[----:B------:R-:W-:-:S05]  /*04e0*/  IMAD R28, R2, -0x4, R1 ;  /* 0xfffffffc021c7824 */ /* 0x000fca00078e0201 */
[----:B------:R-:W2:Y:S04]  /*04f0*/  LDL R24, [R28+0x18] ;  /* 0x000018001c187983 */ /* 0x000ea80000100800 */
[----:B------:R-:W2:Y:S04]  /*0500*/  LDL R3, [R28+0x14] ;  /* 0x000014001c037983 */ /* 0x000ea80000100800 */
[----:B------:R-:W3:Y:S01]  /*0510*/  @P0 LDL R2, [R28+0x10] ;  /* 0x000010001c020983 */ /* 0x000ee20000100800 */
[----:B------:R-:W-:Y:S01]  /*0520*/  LOP3.LUT R25, R25, 0x1f, RZ, 0xc0, !PT ;  /* 0x0000001f19197812 */ /* 0x000fe200078ec0ff */
[----:B------:R-:W-:Y:S01]  /*0530*/  UMOV UR4, 0x54442d19 ;  /* 0x54442d1900047882 */ /* 0x000fe20000000000 */
[----:B------:R-:W-:-:S02]  /*0540*/  UMOV UR5, 0x3bf921fb ;  /* 0x3bf921fb00057882 */ /* 0x000fc40000000000 */
[-C--:B--2---:R-:W-:Y:S02]  /*0550*/  @P0 SHF.L.W.U32.HI R24, R3, R25.reuse, R24 ;  /* 0x0000001903180219 */ /* 0x084fe40000010e18 */
[----:B---3--:R-:W-:Y:S02]  /*0560*/  @P0 SHF.L.W.U32.HI R3, R2, R25, R3 ;  /* 0x0000001902030219 */ /* 0x008fe40000010e03 */
[----:B------:R-:W-:Y:S02]  /*0570*/  ISETP.GE.AND P0, PT, R18, RZ, PT ;  /* 0x000000ff1200720c */ /* 0x000fe40003f06270 */
[C-C-:B------:R-:W-:Y:S01]  /*0580*/  SHF.L.W.U32.HI R25, R3.reuse, 0x2, R24.reuse ;  /* 0x0000000203197819 */ /* 0x140fe20000010e18 */
[----:B------:R-:W-:Y:S01]  /*0590*/  IMAD.SHL.U32 R3, R3, 0x4, RZ ;  /* 0x0000000403037824 */ /* 0x000fe200078e00ff */
[----:B------:R-:W-:Y:S02]  /*05a0*/  SHF.R.U32.HI R24, RZ, 0x1e, R24 ;  /* 0x0000001eff187819 */ /* 0x000fe40000011618 */
[----:B------:R-:W-:-:S02]  /*05b0*/  SHF.R.S32.HI R26, RZ, 0x1f, R25 ;  /* 0x0000001fff1a7819 */ /* 0x000fc40000011419 */
[C---:B------:R-:W-:Y:S02]  /*05c0*/  LOP3.LUT R28, R25.reuse, R18, RZ, 0x3c, !PT ;  /* 0x00000012191c7212 */ /* 0x040fe400078e3cff */
[C---:B------:R-:W-:Y:S02]  /*05d0*/  LOP3.LUT R2, R26.reuse, R3, RZ, 0x3c, !PT ;  /* 0x000000031a027212 */ /* 0x040fe400078e3cff */
[----:B------:R-:W-:Y:S02]  /*05e0*/  LOP3.LUT R3, R26, R25, RZ, 0x3c, !PT ;  /* 0x000000191a037212 */ /* 0x000fe400078e3cff */
[----:B------:R-:W-:Y:S02]  /*05f0*/  LEA.HI R25, R25, R24, RZ, 0x1 ;  /* 0x0000001819197211 */ /* 0x000fe400078f08ff */
[----:B------:R-:W-:Y:S02]  /*0600*/  ISETP.GE.AND P1, PT, R28, RZ, PT ;  /* 0x000000ff1c00720c */ /* 0x000fe40003f26270 */
[----:B------:R-:W1:Y:S01]  /*0610*/  I2F.F64.S64 R2, R2 ;  /* 0x0000000200027312 */ /* 0x000e620000301c00 */
[----:B------:R-:W-:-:S04]  /*0620*/  IMAD.MOV R24, RZ, RZ, -R25 ;  /* 0x000000ffff187224 */ /* 0x000fc800078e0a19 */
[----:B------:R-:W-:Y:S01]  /*0630*/  @!P0 IMAD.MOV.U32 R25, RZ, RZ, R24 ;  /* 0x000000ffff198224 */ /* 0x000fe200078e0018 */
[----:B-1----:R-:W-:-:S10]  /*0640*/  DMUL R26, R2, UR4 ;  /* 0x00000004021a7c28 */ /* 0x002fd40008000000 */
[----:B------:R-:W1:Y:S02]  /*0650*/  F2F.F32.F64 R26, R26 ;  /* 0x0000001a001a7310 */ /* 0x000e640000301000 */
[----:B-1----:R-:W-:-:S07]  /*0660*/  FSEL R24, -R26, R26, !P1 ;  /* 0x0000001a1a187208 */ /* 0x002fce0004800100 */
.L_x_2:
[----:B------:R-:W-:Y:S05]  /*0670*/  BSYNC.RECONVERGENT B1 ;  /* 0x0000000000017941 */ /* 0x000fea0003800200 */
.L_x_1:
[C---:B------:R-:W-:Y:S01]  /*0680*/  LOP3.LUT R26, R25.reuse, 0x1, RZ, 0xc0, !PT ;  /* 0x00000001191a7812 */ /* 0x040fe200078ec0ff */
[----:B------:R-:W-:Y:S01]  /*0690*/  FMUL R2, R24, R24 ;  /* 0x0000001818027220 */ /* 0x000fe20000400000 */
[----:B------:R-:W-:Y:S01]  /*06a0*/  MOV R27, 0x37cbac00 ;  /* 0x37cbac00001b7802 */ /* 0x000fe20000000f00 */
[----:B------:R-:W-:Y:S01]  /*06b0*/  IMAD.MOV.U32 R28, RZ, RZ, 0x3c0885e4 ;  /* 0x3c0885e4ff1c7424 */ /* 0x000fe200078e00ff */
[----:B------:R-:W-:Y:S01]  /*06c0*/  ISETP.NE.U32.AND P0, PT, R26, 0x1, PT ;  /* 0x000000011a00780c */ /* 0x000fe20003f05070 */
[----:B------:R-:W-:Y:S01]  /*06d0*/  VIADD R26, R25, 0x1 ;  /* 0x00000001191a7836 */ /* 0x000fe20000000000 */
[----:B------:R-:W-:Y:S01]  /*06e0*/  BSSY.RECONVERGENT B1, `(.L_x_4) ;  /* 0x0000042000017945 */ /* 0x000fe20003800200 */
[----:B------:R-:W-:Y:S01]  /*06f0*/  FFMA R3, R2, R27, -0.0013887860113754868507 ;  /* 0xbab607ed02037423 */ /* 0x000fe2000000001b */
[----:B------:R-:W-:Y:S01]  /*0700*/  IMAD.MOV.U32 R29, RZ, RZ, 0x3e2aaaa8 ;  /* 0x3e2aaaa8ff1d7424 */ /* 0x000fe200078e00ff */
[----:B------:R-:W-:Y:S02]  /*0710*/  FSEL R25, R28, 0.041666727513074874878, !P0 ;  /* 0x3d2aaabb1c197808 */ /* 0x000fe40004000000 */
[----:B------:R-:W-:-:S02]  /*0720*/  LOP3.LUT P1, RZ, R26, 0x2, RZ, 0xc0, !PT ;  /* 0x000000021aff7812 */ /* 0x000fc4000782c0ff */
[----:B------:R-:W-:Y:S02]  /*0730*/  FSEL R3, R3, -0.00019574658654164522886, P0 ;  /* 0xb94d415303037808 */ /* 0x000fe40000000000 */
[----:B------:R-:W-:Y:S02]  /*0740*/  FSEL R26, R24, 1, !P0 ;  /* 0x3f800000181a7808 */ /* 0x000fe40004000000 */
[----:B------:R-:W-:Y:S01]  /*0750*/  FSEL R24, -R29, -0.4999999701976776123, !P0 ;  /* 0xbeffffff1d187808 */ /* 0x000fe20004000100 */
[----:B------:R-:W-:Y:S01]  /*0760*/  FFMA R25, R2, R3, R25 ;  /* 0x0000000302197223 */ /* 0x000fe20000000019 */
[----:B------:R-:W-:Y:S01]  /*0770*/  FSETP.GE.AND P0, PT, |R18|, 105615, PT ;  /* 0x47ce47801200780b */ /* 0x000fe20003f06200 */
[C---:B------:R-:W-:Y:S02]  /*0780*/  FFMA R3, R2.reuse, R26, RZ ;  /* 0x0000001a02037223 */ /* 0x040fe400000000ff */
[----:B------:R-:W-:-:S04]  /*0790*/  FFMA R24, R2, R25, R24 ;  /* 0x0000001902187223 */ /* 0x000fc80000000018 */
[----:B------:R-:W-:-:S04]  /*07a0*/  FFMA R26, R3, R24, R26 ;  /* 0x00000018031a7223 */ /* 0x000fc8000000001a */
[----:B------:R-:W-:Y:S02]  /*07b0*/  @P1 FADD R26, RZ, -R26 ;  /* 0x8000001aff1a1221 */ /* 0x000fe40000000000 */
[----:B------:R-:W-:Y:S05]  /*07c0*/  @!P0 BRA `(.L_x_5) ;  /* 0x0000000000cc8947 */ /* 0x000fea0003800000 */
[----:B------:R-:W-:-:S13]  /*07d0*/  FSETP.NEU.AND P0, PT, |R18|, +INF , PT ;  /* 0x7f8000001200780b */ /* 0x000fda0003f0d200 */
[----:B------:R-:W-:Y:S01]  /*07e0*/  @!P0 FMUL R30, RZ, R18 ;  /* 0x00000012ff1e8220 */ /* 0x000fe20000400000 */
[----:B------:R-:W-:Y:S01]  /*07f0*/  @!P0 IMAD.MOV.U32 R33, RZ, RZ, RZ ;  /* 0x000000ffff218224 */ /* 0x000fe200078e00ff */
[----:B------:R-:W-:Y:S06]  /*0800*/  @!P0 BRA `(.L_x_5) ;  /* 0x0000000000bc8947 */ /* 0x000fec0003800000 */
[----:B------:R-:W-:Y:S01]  /*0810*/  SHF.L.U32 R30, R18, 0x8, RZ ;  /* 0x00000008121e7819 */ /* 0x000fe200000006ff */
[----:B------:R-:W-:Y:S01]  /*0820*/  IMAD.MOV.U32 R31, RZ, RZ, RZ ;  /* 0x000000ffff1f7224 */ /* 0x000fe200078e00ff */
[----:B------:R-:W-:Y:S01]  /*0830*/  UMOV UR4, URZ ;  /* 0x000000ff00047c82 */ /* 0x000fe20008000000 */
[----:B------:R-:W-:Y:S01]  /*0840*/  IMAD.MOV.U32 R32, RZ, RZ, RZ ;  /* 0x000000ffff207224 */ /* 0x000fe200078e00ff */
[----:B------:R-:W-:-:S07]  /*0850*/  LOP3.LUT R30, R30, 0x80000000, RZ, 0xfc, !PT ;  /* 0x800000001e1e7812 */ /* 0x000fce00078efcff */
.L_x_6:
[----:B-1----:R-:W1:Y:S02]  /*0860*/  LDC.64 R2, c[0x4][0x40] ;  /* 0x01001000ff027b82 */ /* 0x002e640000000a00 */
[----:B-1----:R-:W-:-:S06]  /*0870*/  IMAD.WIDE.U32 R2, R32, 0x4, R2 ;  /* 0x0000000420027825 */ /* 0x002fcc00078e0002 */
[----:B------:R-:W2:Y:S01]  /*0880*/  LDG.E.CONSTANT R3, desc[UR6][R2.64] ;  /* 0x0000000602037981 */ /* 0x000ea2000c1e9900 */
[C---:B------:R-:W-:Y:S02]  /*0890*/  IMAD R33, R32.reuse, 0x4, R1 ;  /* 0x0000000420217824 */ /* 0x040fe400078e0201 */
[----:B------:R-:W-:-:S05]  /*08a0*/  VIADD R32, R32, 0x1 ;  /* 0x0000000120207836 */ /* 0x000fca0000000000 */
[----:B------:R-:W-:Y:S01]  /*08b0*/  ISETP.NE.AND P0, PT, R32, 0x6, PT ;  /* 0x000000062000780c */ /* 0x000fe20003f05270 */
[----:B--2---:R-:W-:-:S03]  /*08c0*/  IMAD.WIDE.U32 R24, R3, R30, RZ ;  /* 0x0000001e03187225 */ /* 0x004fc600078e00ff */
[----:B------:R-:W-:-:S04]  /*08d0*/  IADD3 R24, P1, PT, R24, R31, RZ ;  /* 0x0000001f18187210 */ /* 0x000fc80007f3e0ff */
[----:B------:R-:W-:Y:S01]  /*08e0*/  IADD3.X R31, PT, PT, R25, UR4, RZ, P1, !PT ;  /* 0x00000004191f7c10 */ /* 0x000fe20008ffe4ff */
[----:B------:R1:W-:Y:S04]  /*08f0*/  STL [R33], R24 ;  /* 0x0000001821007387 */ /* 0x0003e80000100800 */
[----:B------:R-:W-:Y:S05]  /*0900*/  @P0 BRA `(.L_x_6) ;  /* 0xfffffffc00d40947 */ /* 0x000fea000383ffff */
[----:B-1----:R-:W-:Y:S01]  /*0910*/  SHF.R.U32.HI R24, RZ, 0x17, R18 ;  /* 0x00000017ff187819 */ /* 0x002fe20000011612 */
[----:B------:R1:W-:Y:S03]  /*0920*/  STL [R1+0x18], R31 ;  /* 0x0000181f01007387 */ /* 0x0003e60000100800 */
[C---:B------:R-:W-:Y:S02]  /*0930*/  LOP3.LUT R2, R24.reuse, 0xe0, RZ, 0xc0, !PT ;  /* 0x000000e018027812 */ /* 0x040fe400078ec0ff */
[----:B------:R-:W-:Y:S02]  /*0940*/  LOP3.LUT P0, RZ, R24, 0x1f, RZ, 0xc0, !PT ;  /* 0x0000001f18ff7812 */ /* 0x000fe4000780c0ff */
[----:B------:R-:W-:-:S04]  /*0950*/  IADD3 R2, PT, PT, R2, -0x80, RZ ;  /* 0xffffff8002027810 */ /* 0x000fc80007ffe0ff */
[----:B------:R-:W-:-:S05]  /*0960*/  SHF.R.U32.HI R2, RZ, 0x5, R2 ;  /* 0x00000005ff027819 */ /* 0x000fca0000011602 */
[----:B------:R-:W-:-:S05]  /*0970*/  IMAD R25, R2, -0x4, R1 ;  /* 0xfffffffc02197824 */ /* 0x000fca00078e0201 */
[----:B------:R-:W2:Y:S04]  /*0980*/  LDL R30, [R25+0x18] ;  /* 0x00001800191e7983 */ /* 0x000ea80000100800 */
[----:B------:R-:W2:Y:S04]  /*0990*/  LDL R3, [R25+0x14] ;  /* 0x0000140019037983 */ /* 0x000ea80000100800 */
[----:B------:R-:W3:Y:S01]  /*09a0*/  @P0 LDL R2, [R25+0x10] ;  /* 0x0000100019020983 */ /* 0x000ee20000100800 */
[----:B------:R-:W-:Y:S01]  /*09b0*/  LOP3.LUT R24, R24, 0x1f, RZ, 0xc0, !PT ;  /* 0x0000001f18187812 */ /* 0x000fe200078ec0ff */
[----:B------:R-:W-:Y:S01]  /*09c0*/  UMOV UR4, 0x54442d19 ;  /* 0x54442d1900047882 */ /* 0x000fe20000000000 */
[----:B------:R-:W-:Y:S01]  /*09d0*/  UMOV UR5, 0x3bf921fb ;  /* 0x3bf921fb00057882 */ /* 0x000fe20000000000 */
[----:B------:R-:W-:-:S02]  /*09e0*/  ISETP.GE.AND P1, PT, R18, RZ, PT ;  /* 0x000000ff1200720c */ /* 0x000fc40003f26270 */
[-C--:B--2---:R-:W-:Y:S02]  /*09f0*/  @P0 SHF.L.W.U32.HI R30, R3, R24.reuse, R30 ;  /* 0x00000018031e0219 */ /* 0x084fe40000010e1e */
[----:B---3--:R-:W-:-:S04]  /*0a00*/  @P0 SHF.L.W.U32.HI R3, R2, R24, R3 ;  /* 0x0000001802030219 */ /* 0x008fc80000010e03 */
[C-C-:B------:R-:W-:Y:S01]  /*0a10*/  SHF.L.W.U32.HI R33, R3.reuse, 0x2, R30.reuse ;  /* 0x0000000203217819 */ /* 0x140fe20000010e1e */
[----:B------:R-:W-:Y:S01]  /*0a20*/  IMAD.SHL.U32 R3, R3, 0x4, RZ ;  /* 0x0000000403037824 */ /* 0x000fe200078e00ff */
[----:B------:R-:W-:Y:S02]  /*0a30*/  SHF.R.U32.HI R30, RZ, 0x1e, R30 ;  /* 0x0000001eff1e7819 */ /* 0x000fe4000001161e */
[----:B------:R-:W-:Y:S02]  /*0a40*/  SHF.R.S32.HI R24, RZ, 0x1f, R33 ;  /* 0x0000001fff187819 */ /* 0x000fe40000011421 */
[----:B-1----:R-:W-:Y:S02]  /*0a50*/  LOP3.LUT R31, R33, R18, RZ, 0x3c, !PT ;  /* 0x00000012211f7212 */ /* 0x002fe400078e3cff */
[C---:B------:R-:W-:Y:S02]  /*0a60*/  LOP3.LUT R2, R24.reuse, R3, RZ, 0x3c, !PT ;  /* 0x0000000318027212 */ /* 0x040fe400078e3cff */
[----:B------:R-:W-:-:S02]  /*0a70*/  LOP3.LUT R3, R24, R33, RZ, 0x3c, !PT ;  /* 0x0000002118037212 */ /* 0x000fc400078e3cff */
        /* <DEDUP_REMOVED lines=8> */
.L_x_5:
[----:B------:R-:W-:Y:S05]  /*0b00*/  BSYNC.RECONVERGENT B1 ;  /* 0x0000000000017941 */ /* 0x000fea0003800200 */
.L_x_4:
[----:B------:R-:W-:Y:S01]  /*0b10*/  FMUL R2, R30, R30 ;  /* 0x0000001e1e027220 */ /* 0x000fe20000400000 */
[C---:B------:R-:W-:Y:S01]  /*0b20*/  LOP3.LUT R3, R33.reuse, 0x1, RZ, 0xc0, !PT ;  /* 0x0000000121037812 */ /* 0x040fe200078ec0ff */
[----:B------:R-:W-:Y:S01]  /*0b30*/  BSSY.RECONVERGENT B1, `(.L_x_7) ;  /* 0x000001f000017945 */ /* 0x000fe20003800200 */
[----:B------:R-:W-:Y:S01]  /*0b40*/  LOP3.LUT P1, RZ, R33, 0x2, RZ, 0xc0, !PT ;  /* 0x0000000221ff7812 */ /* 0x000fe2000782c0ff */
[----:B------:R-:W-:Y:S01]  /*0b50*/  FFMA R27, R2, R27, -0.0013887860113754868507 ;  /* 0xbab607ed021b7423 */ /* 0x000fe2000000001b */
[----:B------:R-:W-:-:S04]  /*0b60*/  ISETP.NE.U32.AND P0, PT, R3, 0x1, PT ;  /* 0x000000010300780c */ /* 0x000fc80003f05070 */
[----:B------:R-:W-:Y:S02]  /*0b70*/  FSEL R3, R28, 0.041666727513074874878, P0 ;  /* 0x3d2aaabb1c037808 */ /* 0x000fe40000000000 */
[----:B------:R-:W-:Y:S02]  /*0b80*/  FSEL R27, R27, -0.00019574658654164522886, !P0 ;  /* 0xb94d41531b1b7808 */ /* 0x000fe40004000000 */
[----:B------:R-:W-:Y:S02]  /*0b90*/  FSEL R30, R30, 1, P0 ;  /* 0x3f8000001e1e7808 */ /* 0x000fe40000000000 */
[----:B------:R-:W-:Y:S01]  /*0ba0*/  FSEL R24, -R29, -0.4999999701976776123, P0 ;  /* 0xbeffffff1d187808 */ /* 0x000fe20000000100 */
[----:B------:R-:W-:Y:S01]  /*0bb0*/  FFMA R27, R2, R27, R3 ;  /* 0x0000001b021b7223 */ /* 0x000fe20000000003 */
[----:B------:R-:W-:Y:S01]  /*0bc0*/  FSETP.GEU.AND P0, PT, R0, 0.5, PT ;  /* 0x3f0000000000780b */ /* 0x000fe20003f0e000 */
[C---:B------:R-:W-:Y:S02]  /*0bd0*/  FFMA R3, R2.reuse, R30, RZ ;  /* 0x0000001e02037223 */ /* 0x040fe400000000ff */
[----:B------:R-:W-:Y:S01]  /*0be0*/  FFMA R24, R2, R27, R24 ;  /* 0x0000001b02187223 */ /* 0x000fe20000000018 */
[----:B------:R-:W-:Y:S01]  /*0bf0*/  FMUL R2, R17, 0.050000000745058059692 ;  /* 0x3d4ccccd11027820 */ /* 0x000fe20000400000 */
[----:B------:R-:W-:-:S02]  /*0c00*/  IMAD.MOV.U32 R27, RZ, RZ, 0x3f68ba2e ;  /* 0x3f68ba2eff1b7424 */ /* 0x000fc400078e00ff */
[----:B------:R-:W-:Y:S01]  /*0c10*/  FFMA R0, R3, R24, R30 ;  /* 0x0000001803007223 */ /* 0x000fe2000000001e */
[----:B------:R-:W-:Y:S01]  /*0c20*/  MOV R24, 0x3f800000 ;  /* 0x3f80000000187802 */ /* 0x000fe20000000f00 */
[----:B------:R-:W-:Y:S02]  /*0c30*/  FMUL R3, R2, R17 ;  /* 0x0000001102037220 */ /* 0x000fe40000400000 */
[----:B------:R-:W-:Y:S01]  /*0c40*/  @P1 FADD R0, RZ, -R0 ;  /* 0x80000000ff001221 */ /* 0x000fe20000000000 */
[----:B------:R-:W-:Y:S01]  /*0c50*/  FSEL R25, R24, -1, P0 ;  /* 0xbf80000018197808 */ /* 0x000fe20000000000 */
[----:B------:R-:W-:-:S04]  /*0c60*/  FFMA R24, R27, -1.1000000238418579102, R24 ;  /* 0xbf8ccccd1b187823 */ /* 0x000fc80000000018 */
[----:B------:R-:W-:Y:S01]  /*0c70*/  FFMA R2, R0, R3, R25 ;  /* 0x0000000300027223 */ /* 0x000fe20000000019 */
[----:B------:R-:W-:-:S03]  /*0c80*/  FFMA R25, R24, R27, 0.90909087657928466797 ;  /* 0x3f68ba2e18197423 */ /* 0x000fc6000000001b */
[----:B------:R-:W1:Y:S01]  /*0c90*/  FCHK P0, R2, 1.1000000238418579102 ;  /* 0x3f8ccccd02007902 */ /* 0x000e620000000000 */
[----:B------:R-:W-:-:S04]  /*0ca0*/  FFMA R3, R2, R25, RZ ;  /* 0x0000001902037223 */ /* 0x000fc800000000ff */
[----:B------:R-:W-:-:S04]  /*0cb0*/  FFMA R24, R3, -1.1000000238418579102, R2 ;  /* 0xbf8ccccd03187823 */ /* 0x000fc80000000002 */
[----:B------:R-:W-:Y:S01]  /*0cc0*/  FFMA R25, R25, R24, R3 ;  /* 0x0000001819197223 */ /* 0x000fe20000000003 */
[----:B-1----:R-:W-:Y:S06]  /*0cd0*/  @!P0 BRA `(.L_x_8) ;  /* 0x0000000000108947 */ /* 0x002fec0003800000 */
[----:B------:R-:W-:Y:S01]  /*0ce0*/  IMAD.MOV.U32 R3, RZ, RZ, 0x3f8ccccd ;  /* 0x3f8ccccdff037424 */ /* 0x000fe200078e00ff */
[----:B------:R-:W-:-:S07]  /*0cf0*/  MOV R29, 0xd10 ;  /* 0x00000d10001d7802 */ /* 0x000fce0000000f00 */
[----:B0-----:R-:W-:Y:S05]  /*0d00*/  CALL.REL.NOINC `($__internal_0_$__cuda_sm3x_div_rn_noftz_f32_slowpath) ;  /* 0x0000000400507944 */ /* 0x001fea0003c00000 */
[----:B------:R-:W-:-:S07]  /*0d10*/  IMAD.MOV.U32 R25, RZ, RZ, R27 ;  /* 0x000000ffff197224 */ /* 0x000fce00078e001b */
.L_x_8:
[----:B------:R-:W-:Y:S05]  /*0d20*/  BSYNC.RECONVERGENT B1 ;  /* 0x0000000000017941 */ /* 0x000fea0003800200 */
.L_x_7:
[----:B------:R-:W-:Y:S02]  /*0d30*/  HFMA2 R27, -RZ, RZ, 1.8515625, -0.7724609375 ;  /* 0x3f68ba2eff1b7431 */ /* 0x000fe400000001ff */
[C---:B------:R-:W-:Y:S01]  /*0d40*/  FMUL R3, R26.reuse, -0.10000000149011611938 ;  /* 0xbdcccccd1a037820 */ /* 0x040fe20000400000 */
[----:B------:R-:W-:Y:S01]  /*0d50*/  IMAD.MOV.U32 R24, RZ, RZ, 0x3f8ccccd ;  /* 0x3f8ccccdff187424 */ /* 0x000fe200078e00ff */
[----:B------:R-:W-:Y:S02]  /*0d60*/  BSSY.RECONVERGENT B1, `(.L_x_9) ;  /* 0x000000f000017945 */ /* 0x000fe40003800200 */
[C---:B------:R-:W-:Y:S01]  /*0d70*/  FMUL R2, R26.reuse, R3 ;  /* 0x000000031a027220 */ /* 0x040fe20000400000 */
[----:B------:R-:W-:-:S03]  /*0d80*/  FMUL R3, R26, R25 ;  /* 0x000000191a037220 */ /* 0x000fc60000400000 */
[----:B------:R-:W1:Y:S01]  /*0d90*/  FCHK P0, R2, 1.1000000238418579102 ;  /* 0x3f8ccccd02007902 */ /* 0x000e620000000000 */
[----:B------:R-:W-:Y:S01]  /*0da0*/  FFMA R24, R27, -R24, 1 ;  /* 0x3f8000001b187423 */ /* 0x000fe20000000818 */
[----:B------:R-:W-:-:S03]  /*0db0*/  FFMA R0, R0, 9.8000001907348632812, -R3 ;  /* 0x411ccccd00007823 */ /* 0x000fc60000000803 */
[----:B------:R-:W-:-:S04]  /*0dc0*/  FFMA R27, R24, R27, 0.90909087657928466797 ;  /* 0x3f68ba2e181b7423 */ /* 0x000fc8000000001b */
        /* <DEDUP_REMOVED lines=8> */
.L_x_10:
[----:B------:R-:W-:Y:S05]  /*0e50*/  BSYNC.RECONVERGENT B1 ;  /* 0x0000000000017941 */ /* 0x000fea0003800200 */
.L_x_9:
[----:B------:R-:W-:Y:S01]  /*0e60*/  FADD R24, R24, 1.3333333730697631836 ;  /* 0x3faaaaab18187421 */ /* 0x000fe20000000000 */
[----:B------:R-:W-:Y:S03]  /*0e70*/  BSSY.RECONVERGENT B1, `(.L_x_11) ;  /* 0x000000f000017945 */ /* 0x000fe60003800200 */
[----:B------:R-:W-:-:S04]  /*0e80*/  FMUL R27, R24, 0.5 ;  /* 0x3f000000181b7820 */ /* 0x000fc80000400000 */
[----:B------:R-:W1:Y:S08]  /*0e90*/  MUFU.RCP R2, R27 ;  /* 0x0000001b00027308 */ /* 0x000e700000001000 */
[----:B------:R-:W2:Y:S01]  /*0ea0*/  FCHK P0, R0, R27 ;  /* 0x0000001b00007302 */ /* 0x000ea20000000000 */
[----:B-1----:R-:W-:-:S04]  /*0eb0*/  FFMA R3, -R27, R2, 1 ;  /* 0x3f8000001b037423 */ /* 0x002fc80000000102 */
[----:B------:R-:W-:-:S04]  /*0ec0*/  FFMA R3, R2, R3, R2 ;  /* 0x0000000302037223 */ /* 0x000fc80000000002 */
[----:B------:R-:W-:-:S04]  /*0ed0*/  FFMA R24, R0, R3, RZ ;  /* 0x0000000300187223 */ /* 0x000fc800000000ff */
[----:B------:R-:W-:-:S04]  /*0ee0*/  FFMA R2, -R27, R24, R0 ;  /* 0x000000181b027223 */ /* 0x000fc80000000100 */
[----:B------:R-:W-:Y:S01]  /*0ef0*/  FFMA R24, R3, R2, R24 ;  /* 0x0000000203187223 */ /* 0x000fe20000000018 */
[----:B--2---:R-:W-:Y:S06]  /*0f00*/  @!P0 BRA `(.L_x_12) ;  /* 0x0000000000148947 */ /* 0x004fec0003800000 */
[----:B------:R-:W-:Y:S01]  /*0f10*/  MOV R2, R0 ;  /* 0x0000000000027202 */ /* 0x000fe20000000f00 */
[----:B------:R-:W-:Y:S01]  /*0f20*/  IMAD.MOV.U32 R3, RZ, RZ, R27 ;  /* 0x000000ffff037224 */ /* 0x000fe200078e001b */
[----:B------:R-:W-:-:S07]  /*0f30*/  MOV R29, 0xf50 ;  /* 0x00000f50001d7802 */ /* 0x000fce0000000f00 */
[----:B0-----:R-:W-:Y:S05]  /*0f40*/  CALL.REL.NOINC `($__internal_0_$__cuda_sm3x_div_rn_noftz_f32_slowpath) ;  /* 0x0000000000c07944 */ /* 0x001fea0003c00000 */
[----:B------:R-:W-:-:S07]  /*0f50*/  IMAD.MOV.U32 R24, RZ, RZ, R27 ;  /* 0x000000ffff187224 */ /* 0x000fce00078e001b */
.L_x_12:
[----:B------:R-:W-:Y:S05]  /*0f60*/  BSYNC.RECONVERGENT B1 ;  /* 0x0000000000017941 */ /* 0x000fea0003800200 */
.L_x_11:
[----:B------:R-:W-:Y:S02]  /*0f70*/  HFMA2 R27, -RZ, RZ, 1.88671875, -19.203125 ;  /* 0x3f8ccccdff1b7431 */ /* 0x000fe400000001ff */
[----:B------:R-:W-:Y:S01]  /*0f80*/  FMUL R3, R24, 0.050000000745058059692 ;  /* 0x3d4ccccd18037820 */ /* 0x000fe20000400000 */
[----:B------:R-:W-:Y:S01]  /*0f90*/  IMAD.MOV.U32 R0, RZ, RZ, 0x3f68ba2e ;  /* 0x3f68ba2eff007424 */ /* 0x000fe200078e00ff */
[----:B------:R-:W-:Y:S02]  /*0fa0*/  BSSY.RECONVERGENT B1, `(.L_x_13) ;  /* 0x000000e000017945 */ /* 0x000fe40003800200 */
[----:B------:R-:W-:-:S04]  /*0fb0*/  FMUL R26, R26, R3 ;  /* 0x000000031a1a7220 */ /* 0x000fc80000400000 */
[----:B------:R-:W1:Y:S01]  /*0fc0*/  FCHK P0, R26, 1.1000000238418579102 ;  /* 0x3f8ccccd1a007902 */ /* 0x000e620000000000 */
[----:B------:R-:W-:-:S04]  /*0fd0*/  FFMA R27, R0, -R27, 1 ;  /* 0x3f800000001b7423 */ /* 0x000fc8000000081b */
[----:B------:R-:W-:-:S04]  /*0fe0*/  FFMA R0, R27, R0, 0.90909087657928466797 ;  /* 0x3f68ba2e1b007423 */ /* 0x000fc80000000000 */
[----:B------:R-:W-:-:S04]  /*0ff0*/  FFMA R3, R0, R26, RZ ;  /* 0x0000001a00037223 */ /* 0x000fc800000000ff */
[----:B------:R-:W-:-:S04]  /*1000*/  FFMA R2, R3, -1.1000000238418579102, R26 ;  /* 0xbf8ccccd03027823 */ /* 0x000fc8000000001a */
[----:B------:R-:W-:Y:S01]  /*1010*/  FFMA R0, R0, R2, R3 ;  /* 0x0000000200007223 */ /* 0x000fe20000000003 */
[----:B-1----:R-:W-:Y:S06]  /*1020*/  @!P0 BRA `(.L_x_14) ;  /* 0x0000000000148947 */ /* 0x002fec0003800000 */
[----:B------:R-:W-:Y:S01]  /*1030*/  IMAD.MOV.U32 R2, RZ, RZ, R26 ;  /* 0x000000ffff027224 */ /* 0x000fe200078e001a */
[----:B------:R-:W-:Y:S01]  /*1040*/  MOV R29, 0x1070 ;  /* 0x00001070001d7802 */ /* 0x000fe20000000f00 */
[----:B------:R-:W-:-:S07]  /*1050*/  IMAD.MOV.U32 R3, RZ, RZ, 0x3f8ccccd ;  /* 0x3f8ccccdff037424 */ /* 0x000fce00078e00ff */
[----:B0-----:R-:W-:Y:S05]  /*1060*/  CALL.REL.NOINC `($__internal_0_$__cuda_sm3x_div_rn_noftz_f32_slowpath) ;  /* 0x0000000000787944 */ /* 0x001fea0003c00000 */
[----:B------:R-:W-:-:S07]  /*1070*/  IMAD.MOV.U32 R0, RZ, RZ, R27 ;  /* 0x000000ffff007224 */ /* 0x000fce00078e001b */
.L_x_14:
[----:B------:R-:W-:Y:S05]  /*1080*/  BSYNC.RECONVERGENT B1 ;  /* 0x0000000000017941 */ /* 0x000fea0003800200 */
.L_x_13:
[----:B------:R-:W-:Y:S01]  /*1090*/  FFMA R17, R24, 0.019999999552965164185, R17 ;  /* 0x3ca3d70a18117823 */ /* 0x000fe20000000011 */
[----:B------:R-:W-:Y:S01]  /*10a0*/  FADD R0, -R0, R25 ;  /* 0x0000001900007221 */ /* 0x000fe20000000100 */
[----:B------:R-:W-:Y:S01]  /*10b0*/  UMOV UR4, 0xf37bebd5 ;  /* 0xf37bebd500047882 */ /* 0x000fe20000000000 */
[----:B------:R-:W-:Y:S01]  /*10c0*/  UMOV UR5, 0x3fcacee9 ;  /* 0x3fcacee900057882 */ /* 0x000fe20000000000 */
[----:B------:R-:W-:Y:S01]  /*10d0*/  FFMA R18, R17, 0.019999999552965164185, R18 ;  /* 0x3ca3d70a11127823 */ /* 0x000fe20000000012 */
[----:B------:R-:W-:Y:S01]  /*10e0*/  FFMA R19, R0, 0.019999999552965164185, R19 ;  /* 0x3ca3d70a00137823 */ /* 0x000fe20000000013 */
[----:B------:R-:W-:Y:S01]  /*10f0*/  ISETP.LT.U32.AND P1, PT, R21, 0xc7, PT ;  /* 0x000000c71500780c */ /* 0x000fe20003f21070 */
[----:B------:R-:W-:Y:S01]  /*1100*/  FADD R16, R16, 1 ;  /* 0x3f80000010107421 */ /* 0x000fe20000000000 */
[----:B------:R-:W1:Y:S01]  /*1110*/  F2F.F64.F32 R2, |R18| ;  /* 0x4000001200027310 */ /* 0x000e620000201800 */
[----:B------:R-:W-:Y:S01]  /*1120*/  FFMA R20, R19, 0.019999999552965164185, R20 ;  /* 0x3ca3d70a13147823 */ /* 0x000fe20000000014 */
[----:B------:R-:W-:Y:S01]  /*1130*/  IADD3 R21, PT, PT, R21, 0x1, RZ ;  /* 0x0000000115157810 */ /* 0x000fe20007ffe0ff */
[----:B-1----:R-:W-:-:S06]  /*1140*/  DSETP.GT.AND P0, PT, R2, UR4, PT ;  /* 0x0000000402007e2a */ /* 0x002fcc000bf04000 */
[----:B------:R-:W-:-:S13]  /*1150*/  FSETP.LEU.AND P0, PT, |R20|, 2.4000000953674316406, !P0 ;  /* 0x4019999a1400780b */ /* 0x000fda000470b200 */
[----:B------:R-:W-:Y:S05]  /*1160*/  @P0 BRA P1, `(.L_x_15) ;  /* 0xffffffec00f80947 */ /* 0x000fea000083ffff */
[----:B------:R-:W-:Y:S05]  /*1170*/  BSYNC.RECONVERGENT B0 ;  /* 0x0000000000007941 */ /* 0x000fea0003800200 */
.L_x_0:
[----:B------:R-:W1:Y:S08]  /*1180*/  LDC.64 R2, c[0x0][0x388] ;  /* 0x0000e200ff027b82 */ /* 0x000e700000000a00 */
[----:B------:R-:W2:Y:S01]  /*1190*/  LDC.64 R18, c[0x0][0x390] ;  /* 0x0000e400ff127b82 */ /* 0x000ea20000000a00 */
[----:B-1----:R-:W-:-:S05]  /*11a0*/  IMAD.WIDE R2, R22, 0x4, R2 ;  /* 0x0000000416027825 */ /* 0x002fca00078e0202 */
[----:B------:R-:W-:Y:S01]  /*11b0*/  STG.E desc[UR6][R2.64], R16 ;  /* 0x0000001002007986 */ /* 0x000fe2000c101906 */
[----:B--2---:R-:W-:-:S05]  /*11c0*/  IMAD.WIDE R18, R22, 0x4, R18 ;  /* 0x0000000416127825 */ /* 0x004fca00078e0212 */
[----:B------:R-:W-:Y:S04]  /*11d0*/  STG.E desc[UR6][R18.64], R21 ;  /* 0x0000001512007986 */ /* 0x000fe8000c101906 */
[----:B------:R-:W-:Y:S04]  /*11e0*/  STG.E.64 desc[UR6][R4.64], R8 ;  /* 0x0000000804007986 */ /* 0x000fe8000c101b06 */
[----:B------:R-:W-:Y:S04]  /*11f0*/  STG.E.64 desc[UR6][R4.64+0x8], R10 ;  /* 0x0000080a04007986 */ /* 0x000fe8000c101b06 */
[----:B------:R-:W-:Y:S04]  /*1200*/  STG.E.64 desc[UR6][R4.64+0x10], R12 ;  /* 0x0000100c04007986 */ /* 0x000fe8000c101b06 */
[----:B------:R-:W-:Y:S04]  /*1210*/  STG.E.64 desc[UR6][R4.64+0x18], R14 ;  /* 0x0000180e04007986 */ /* 0x000fe8000c101b06 */
[----:B------:R-:W-:Y:S04]  /*1220*/  STG.E.64 desc[UR6][R4.64+0x28], R6 ;  /* 0x0000280604007986 */ /* 0x000fe8000c101b06 */
[----:B------:R-:W-:Y:S01]  /*1230*/  STG.E desc[UR6][R4.64+0x20], R23 ;  /* 0x0000201704007986 */ /* 0x000fe2000c101906 */
[----:B------:R-:W-:Y:S05]  /*1240*/  EXIT ;  /* 0x000000000000794d */ /* 0x000fea0003800000 */
        .weak           $__internal_0_$__cuda_sm3x_div_rn_noftz_f32_slowpath
        .type           $__internal_0_$__cuda_sm3x_div_rn_noftz_f32_slowpath,@function
        .size           $__internal_0_$__cuda_sm3x_div_rn_noftz_f32_slowpath,(.L_x_37 - $__internal_0_$__cuda_sm3x_div_rn_noftz_f32_slowpath)
$__internal_0_$__cuda_sm3x_div_rn_noftz_f32_slowpath:
[----:B------:R-:W-:Y:S01]  /*1250*/  SHF.R.U32.HI R28, RZ, 0x17, R3 ;  /* 0x00000017ff1c7819 */ /* 0x000fe20000011603 */
[----:B------:R-:W-:Y:S01]  /*1260*/  BSSY.RECONVERGENT B2, `(.L_x_16) ;  /* 0x0000062000027945 */ /* 0x000fe20003800200 */
[----:B------:R-:W-:Y:S02]  /*1270*/  SHF.R.U32.HI R30, RZ, 0x17, R2 ;  /* 0x00000017ff1e7819 */ /* 0x000fe40000011602 */
[----:B------:R-:W-:Y:S02]  /*1280*/  LOP3.LUT R28, R28, 0xff, RZ, 0xc0, !PT ;  /* 0x000000ff1c1c7812 */ /* 0x000fe400078ec0ff */
[----:B------:R-:W-:-:S03]  /*1290*/  LOP3.LUT R30, R30, 0xff, RZ, 0xc0, !PT ;  /* 0x000000ff1e1e7812 */ /* 0x000fc600078ec0ff */
[----:B------:R-:W-:Y:S02]  /*12a0*/  VIADD R32, R28, 0xffffffff ;  /* 0xffffffff1c207836 */ /* 0x000fe40000000000 */
[----:B------:R-:W-:-:S03]  /*12b0*/  VIADD R31, R30, 0xffffffff ;  /* 0xffffffff1e1f7836 */ /* 0x000fc60000000000 */
[----:B------:R-:W-:-:S04]  /*12c0*/  ISETP.GT.U32.AND P0, PT, R32, 0xfd, PT ;  /* 0x000000fd2000780c */ /* 0x000fc80003f04070 */
[----:B------:R-:W-:-:S13]  /*12d0*/  ISETP.GT.U32.OR P0, PT, R31, 0xfd, P0 ;  /* 0x000000fd1f00780c */ /* 0x000fda0000704470 */
[----:B------:R-:W-:Y:S01]  /*12e0*/  @!P0 IMAD.MOV.U32 R27, RZ, RZ, RZ ;  /* 0x000000ffff1b8224 */ /* 0x000fe200078e00ff */
[----:B------:R-:W-:Y:S06]  /*12f0*/  @!P0 BRA `(.L_x_17) ;  /* 0x00000000005c8947 */ /* 0x000fec0003800000 */
[----:B------:R-:W-:Y:S02]  /*1300*/  FSETP.GTU.FTZ.AND P0, PT, |R2|, +INF , PT ;  /* 0x7f8000000200780b */ /* 0x000fe40003f1c200 */
[----:B------:R-:W-:-:S04]  /*1310*/  FSETP.GTU.FTZ.AND P1, PT, |R3|, +INF , PT ;  /* 0x7f8000000300780b */ /* 0x000fc80003f3c200 */
[----:B------:R-:W-:-:S13]  /*1320*/  PLOP3.LUT P0, PT, P0, P1, PT, 0xf8, 0x8f ;  /* 0x00000000008f781c */ /* 0x000fda0000703f70 */
[----:B------:R-:W-:Y:S05]  /*1330*/  @P0 BRA `(.L_x_18) ;  /* 0x00000004004c0947 */ /* 0x000fea0003800000 */
[----:B------:R-:W-:-:S13]  /*1340*/  LOP3.LUT P0, RZ, R3, 0x7fffffff, R2, 0xc8, !PT ;  /* 0x7fffffff03ff7812 */ /* 0x000fda000780c802 */
[----:B------:R-:W-:Y:S05]  /*1350*/  @!P0 BRA `(.L_x_19) ;  /* 0x00000004003c8947 */ /* 0x000fea0003800000 */
[C---:B------:R-:W-:Y:S02]  /*1360*/  FSETP.NEU.FTZ.AND P2, PT, |R2|.reuse, +INF , PT ;  /* 0x7f8000000200780b */ /* 0x040fe40003f5d200 */
[----:B------:R-:W-:Y:S02]  /*1370*/  FSETP.NEU.FTZ.AND P1, PT, |R3|, +INF , PT ;  /* 0x7f8000000300780b */ /* 0x000fe40003f3d200 */
[----:B------:R-:W-:-:S11]  /*1380*/  FSETP.NEU.FTZ.AND P0, PT, |R2|, +INF , PT ;  /* 0x7f8000000200780b */ /* 0x000fd60003f1d200 */
[----:B------:R-:W-:Y:S05]  /*1390*/  @!P1 BRA !P2, `(.L_x_19) ;  /* 0x00000004002c9947 */ /* 0x000fea0005000000 */
[----:B------:R-:W-:-:S04]  /*13a0*/  LOP3.LUT P2, RZ, R2, 0x7fffffff, RZ, 0xc0, !PT ;  /* 0x7fffffff02ff7812 */ /* 0x000fc8000784c0ff */
[----:B------:R-:W-:-:S13]  /*13b0*/  PLOP3.LUT P1, PT, P1, P2, PT, 0x2f, 0xf2 ;  /* 0x0000000000f2781c */ /* 0x000fda0000f24577 */
[----:B------:R-:W-:Y:S05]  /*13c0*/  @P1 BRA `(.L_x_20) ;  /* 0x0000000400181947 */ /* 0x000fea0003800000 */
[----:B------:R-:W-:-:S04]  /*13d0*/  LOP3.LUT P1, RZ, R3, 0x7fffffff, RZ, 0xc0, !PT ;  /* 0x7fffffff03ff7812 */ /* 0x000fc8000782c0ff */
[----:B------:R-:W-:-:S13]  /*13e0*/  PLOP3.LUT P0, PT, P0, P1, PT, 0x2f, 0xf2 ;  /* 0x0000000000f2781c */ /* 0x000fda0000702577 */
[----:B------:R-:W-:Y:S05]  /*13f0*/  @P0 BRA `(.L_x_21) ;  /* 0x0000000400000947 */ /* 0x000fea0003800000 */
[----:B------:R-:W-:Y:S02]  /*1400*/  ISETP.GE.AND P0, PT, R31, RZ, PT ;  /* 0x000000ff1f00720c */ /* 0x000fe40003f06270 */
[----:B------:R-:W-:-:S11]  /*1410*/  ISETP.GE.AND P1, PT, R32, RZ, PT ;  /* 0x000000ff2000720c */ /* 0x000fd60003f26270 */
[----:B------:R-:W-:Y:S01]  /*1420*/  @P0 MOV R27, RZ ;  /* 0x000000ff001b0202 */ /* 0x000fe20000000f00 */
[----:B------:R-:W-:Y:S02]  /*1430*/  @!P0 IMAD.MOV.U32 R27, RZ, RZ, -0x40 ;  /* 0xffffffc0ff1b8424 */ /* 0x000fe400078e00ff */
[----:B------:R-:W-:Y:S01]  /*1440*/  @!P0 FFMA R2, R2, 1.84467440737095516160e+19, RZ ;  /* 0x5f80000002028823 */ /* 0x000fe200000000ff */
[----:B------:R-:W-:Y:S01]  /*1450*/  @!P1 FFMA R3, R3, 1.84467440737095516160e+19, RZ ;  /* 0x5f80000003039823 */ /* 0x000fe200000000ff */
[----:B------:R-:W-:-:S07]  /*1460*/  @!P1 VIADD R27, R27, 0x40 ;  /* 0x000000401b1b9836 */ /* 0x000fce0000000000 */
.L_x_17:
[----:B------:R-:W-:Y:S01]  /*1470*/  LEA R32, R28, 0xc0800000, 0x17 ;  /* 0xc08000001c207811 */ /* 0x000fe200078eb8ff */
[----:B------:R-:W-:Y:S04]  /*1480*/  BSSY.RECONVERGENT B3, `(.L_x_22) ;  /* 0x0000036000037945 */ /* 0x000fe80003800200 */
[----:B------:R-:W-:Y:S01]  /*1490*/  IMAD.IADD R32, R3, 0x1, -R32 ;  /* 0x0000000103207824 */ /* 0x000fe200078e0a20 */
[----:B------:R-:W-:-:S03]  /*14a0*/  IADD3 R3, PT, PT, R30, -0x7f, RZ ;  /* 0xffffff811e037810 */ /* 0x000fc60007ffe0ff */
[----:B------:R-:W0:Y:S01]  /*14b0*/  MUFU.RCP R34, R32 ;  /* 0x0000002000227308 */ /* 0x000e220000001000 */
[----:B------:R-:W-:Y:S01]  /*14c0*/  FADD.FTZ R33, -R32, -RZ ;  /* 0x800000ff20217221 */ /* 0x000fe20000010100 */
[C---:B------:R-:W-:Y:S01]  /*14d0*/  IMAD R2, R3.reuse, -0x800000, R2 ;  /* 0xff80000003027824 */ /* 0x040fe200078e0202 */
[----:B------:R-:W-:-:S05]  /*14e0*/  IADD3 R28, PT, PT, R3, 0x7f, -R28 ;  /* 0x0000007f031c7810 */ /* 0x000fca0007ffe81c */
[----:B------:R-:W-:Y:S02]  /*14f0*/  IMAD.IADD R28, R28, 0x1, R27 ;  /* 0x000000011c1c7824 */ /* 0x000fe400078e021b */
[----:B0-----:R-:W-:-:S04]  /*1500*/  FFMA R31, R34, R33, 1 ;  /* 0x3f800000221f7423 */ /* 0x001fc80000000021 */
[----:B------:R-:W-:-:S04]  /*1510*/  FFMA R31, R34, R31, R34 ;  /* 0x0000001f221f7223 */ /* 0x000fc80000000022 */
[----:B------:R-:W-:-:S04]  /*1520*/  FFMA R30, R2, R31, RZ ;  /* 0x0000001f021e7223 */ /* 0x000fc800000000ff */
[----:B------:R-:W-:-:S04]  /*1530*/  FFMA R34, R33, R30, R2 ;  /* 0x0000001e21227223 */ /* 0x000fc80000000002 */
[----:B------:R-:W-:-:S04]  /*1540*/  FFMA R30, R31, R34, R30 ;  /* 0x000000221f1e7223 */ /* 0x000fc8000000001e */
[----:B------:R-:W-:-:S04]  /*1550*/  FFMA R33, R33, R30, R2 ;  /* 0x0000001e21217223 */ /* 0x000fc80000000002 */
[----:B------:R-:W-:-:S05]  /*1560*/  FFMA R2, R31, R33, R30 ;  /* 0x000000211f027223 */ /* 0x000fca000000001e */
[----:B------:R-:W-:-:S04]  /*1570*/  SHF.R.U32.HI R3, RZ, 0x17, R2 ;  /* 0x00000017ff037819 */ /* 0x000fc80000011602 */
[----:B------:R-:W-:-:S05]  /*1580*/  LOP3.LUT R3, R3, 0xff, RZ, 0xc0, !PT ;  /* 0x000000ff03037812 */ /* 0x000fca00078ec0ff */
[----:B------:R-:W-:-:S04]  /*1590*/  IMAD.IADD R27, R3, 0x1, R28 ;  /* 0x00000001031b7824 */ /* 0x000fc800078e021c */
[----:B------:R-:W-:-:S05]  /*15a0*/  VIADD R3, R27, 0xffffffff ;  /* 0xffffffff1b037836 */ /* 0x000fca0000000000 */
[----:B------:R-:W-:-:S13]  /*15b0*/  ISETP.GE.U32.AND P0, PT, R3, 0xfe, PT ;  /* 0x000000fe0300780c */ /* 0x000fda0003f06070 */
[----:B------:R-:W-:Y:S05]  /*15c0*/  @!P0 BRA `(.L_x_23) ;  /* 0x0000000000808947 */ /* 0x000fea0003800000 */
[----:B------:R-:W-:-:S13]  /*15d0*/  ISETP.GT.AND P0, PT, R27, 0xfe, PT ;  /* 0x000000fe1b00780c */ /* 0x000fda0003f04270 */
[----:B------:R-:W-:Y:S05]  /*15e0*/  @P0 BRA `(.L_x_24) ;  /* 0x00000000006c0947 */ /* 0x000fea0003800000 */
[----:B------:R-:W-:-:S13]  /*15f0*/  ISETP.GE.AND P0, PT, R27, 0x1, PT ;  /* 0x000000011b00780c */ /* 0x000fda0003f06270 */
[----:B------:R-:W-:Y:S05]  /*1600*/  @P0 BRA `(.L_x_25) ;  /* 0x0000000000740947 */ /* 0x000fea0003800000 */
[----:B------:R-:W-:Y:S02]  /*1610*/  ISETP.GE.AND P0, PT, R27, -0x18, PT ;  /* 0xffffffe81b00780c */ /* 0x000fe40003f06270 */
[----:B------:R-:W-:-:S11]  /*1620*/  LOP3.LUT R2, R2, 0x80000000, RZ, 0xc0, !PT ;  /* 0x8000000002027812 */ /* 0x000fd600078ec0ff */
[----:B------:R-:W-:Y:S05]  /*1630*/  @!P0 BRA `(.L_x_25) ;  /* 0x0000000000688947 */ /* 0x000fea0003800000 */
[-CC-:B------:R-:W-:Y:S01]  /*1640*/  FFMA.RZ R3, R31, R33.reuse, R30.reuse ;  /* 0x000000211f037223 */ /* 0x180fe2000000c01e */
[C---:B------:R-:W-:Y:S02]  /*1650*/  ISETP.NE.AND P2, PT, R27.reuse, RZ, PT ;  /* 0x000000ff1b00720c */ /* 0x040fe40003f45270 */
[----:B------:R-:W-:Y:S02]  /*1660*/  ISETP.NE.AND P1, PT, R27, RZ, PT ;  /* 0x000000ff1b00720c */ /* 0x000fe40003f25270 */
[----:B------:R-:W-:Y:S01]  /*1670*/  LOP3.LUT R28, R3, 0x7fffff, RZ, 0xc0, !PT ;  /* 0x007fffff031c7812 */ /* 0x000fe200078ec0ff */
[CCC-:B------:R-:W-:Y:S01]  /*1680*/  FFMA.RP R3, R31.reuse, R33.reuse, R30.reuse ;  /* 0x000000211f037223 */ /* 0x1c0fe2000000801e */
[----:B------:R-:W-:Y:S01]  /*1690*/  FFMA.RM R30, R31, R33, R30 ;  /* 0x000000211f1e7223 */ /* 0x000fe2000000401e */
[----:B------:R-:W-:Y:S01]  /*16a0*/  IADD3 R31, PT, PT, R27, 0x20, RZ ;  /* 0x000000201b1f7810 */ /* 0x000fe20007ffe0ff */
[----:B------:R-:W-:Y:S01]  /*16b0*/  IMAD.MOV R27, RZ, RZ, -R27 ;  /* 0x000000ffff1b7224 */ /* 0x000fe200078e0a1b */
[----:B------:R-:W-:-:S02]  /*16c0*/  LOP3.LUT R28, R28, 0x800000, RZ, 0xfc, !PT ;  /* 0x008000001c1c7812 */ /* 0x000fc400078efcff */
[----:B------:R-:W-:Y:S02]  /*16d0*/  FSETP.NEU.FTZ.AND P0, PT, R3, R30, PT ;  /* 0x0000001e0300720b */ /* 0x000fe40003f1d000 */
[----:B------:R-:W-:Y:S02]  /*16e0*/  SHF.L.U32 R31, R28, R31, RZ ;  /* 0x0000001f1c1f7219 */ /* 0x000fe400000006ff */
[----:B------:R-:W-:Y:S02]  /*16f0*/  SEL R3, R27, RZ, P2 ;  /* 0x000000ff1b037207 */ /* 0x000fe40001000000 */
[----:B------:R-:W-:Y:S02]  /*1700*/  ISETP.NE.AND P1, PT, R31, RZ, P1 ;  /* 0x000000ff1f00720c */ /* 0x000fe40000f25270 */
[----:B------:R-:W-:Y:S02]  /*1710*/  SHF.R.U32.HI R3, RZ, R3, R28 ;  /* 0x00000003ff037219 */ /* 0x000fe4000001161c */
[----:B------:R-:W-:-:S02]  /*1720*/  PLOP3.LUT P0, PT, P0, P1, PT, 0xf8, 0x8f ;  /* 0x00000000008f781c */ /* 0x000fc40000703f70 */
[----:B------:R-:W-:Y:S02]  /*1730*/  SHF.R.U32.HI R28, RZ, 0x1, R3 ;  /* 0x00000001ff1c7819 */ /* 0x000fe40000011603 */
[----:B------:R-:W-:-:S04]  /*1740*/  SEL R27, RZ, 0x1, !P0 ;  /* 0x00000001ff1b7807 */ /* 0x000fc80004000000 */
[----:B------:R-:W-:-:S04]  /*1750*/  LOP3.LUT R30, R27, 0x1, R28, 0xf8, !PT ;  /* 0x000000011b1e7812 */ /* 0x000fc800078ef81c */
[----:B------:R-:W-:-:S05]  /*1760*/  LOP3.LUT R3, R30, R3, RZ, 0xc0, !PT ;  /* 0x000000031e037212 */ /* 0x000fca00078ec0ff */
[----:B------:R-:W-:-:S05]  /*1770*/  IMAD.IADD R3, R28, 0x1, R3 ;  /* 0x000000011c037824 */ /* 0x000fca00078e0203 */
[----:B------:R-:W-:Y:S01]  /*1780*/  LOP3.LUT R2, R3, R2, RZ, 0xfc, !PT ;  /* 0x0000000203027212 */ /* 0x000fe200078efcff */
[----:B------:R-:W-:Y:S06]  /*1790*/  BRA `(.L_x_25) ;  /* 0x0000000000107947 */ /* 0x000fec0003800000 */
.L_x_24:
[----:B------:R-:W-:-:S04]  /*17a0*/  LOP3.LUT R2, R2, 0x80000000, RZ, 0xc0, !PT ;  /* 0x8000000002027812 */ /* 0x000fc800078ec0ff */
[----:B------:R-:W-:Y:S01]  /*17b0*/  LOP3.LUT R2, R2, 0x7f800000, RZ, 0xfc, !PT ;  /* 0x7f80000002027812 */ /* 0x000fe200078efcff */
[----:B------:R-:W-:Y:S06]  /*17c0*/  BRA `(.L_x_25) ;  /* 0x0000000000047947 */ /* 0x000fec0003800000 */
.L_x_23:
[----:B------:R-:W-:-:S07]  /*17d0*/  IMAD R2, R28, 0x800000, R2 ;  /* 0x008000001c027824 */ /* 0x000fce00078e0202 */
.L_x_25:
[----:B------:R-:W-:Y:S05]  /*17e0*/  BSYNC.RECONVERGENT B3 ;  /* 0x0000000000037941 */ /* 0x000fea0003800200 */
.L_x_22:
[----:B------:R-:W-:Y:S05]  /*17f0*/  BRA `(.L_x_26) ;  /* 0x0000000000207947 */ /* 0x000fea0003800000 */
.L_x_21:
[----:B------:R-:W-:-:S04]  /*1800*/  LOP3.LUT R2, R3, 0x80000000, R2, 0x48, !PT ;  /* 0x8000000003027812 */ /* 0x000fc800078e4802 */
[----:B------:R-:W-:Y:S01]  /*1810*/  LOP3.LUT R2, R2, 0x7f800000, RZ, 0xfc, !PT ;  /* 0x7f80000002027812 */ /* 0x000fe200078efcff */
[----:B------:R-:W-:Y:S06]  /*1820*/  BRA `(.L_x_26) ;  /* 0x0000000000147947 */ /* 0x000fec0003800000 */
.L_x_20:
[----:B------:R-:W-:Y:S01]  /*1830*/  LOP3.LUT R2, R3, 0x80000000, R2, 0x48, !PT ;  /* 0x8000000003027812 */ /* 0x000fe200078e4802 */
[----:B------:R-:W-:Y:S06]  /*1840*/  BRA `(.L_x_26) ;  /* 0x00000000000c7947 */ /* 0x000fec0003800000 */
.L_x_19:
[----:B------:R-:W0:Y:S01]  /*1850*/  MUFU.RSQ R2, -QNAN ;  /* 0xffc0000000027908 */ /* 0x000e220000001400 */
[----:B------:R-:W-:Y:S05]  /*1860*/  BRA `(.L_x_26) ;  /* 0x0000000000047947 */ /* 0x000fea0003800000 */
.L_x_18:
[----:B------:R-:W-:-:S07]  /*1870*/  FADD.FTZ R2, R2, R3 ;  /* 0x0000000302027221 */ /* 0x000fce0000010000 */
.L_x_26:
[----:B------:R-:W-:Y:S05]  /*1880*/  BSYNC.RECONVERGENT B2 ;  /* 0x0000000000027941 */ /* 0x000fea0003800200 */
.L_x_16:
[----:B0-----:R-:W-:Y:S01]  /*1890*/  MOV R27, R2 ;  /* 0x00000002001b7202 */ /* 0x001fe20000000f00 */
[----:B------:R-:W-:Y:S02]  /*18a0*/  IMAD.MOV.U32 R2, RZ, RZ, R29 ;  /* 0x000000ffff027224 */ /* 0x000fe400078e001d */
[----:B------:R-:W-:-:S04]  /*18b0*/  IMAD.MOV.U32 R3, RZ, RZ, 0x0 ;  /* 0x00000000ff037424 */ /* 0x000fc800078e00ff */
[----:B------:R-:W-:Y:S05]  /*18c0*/  RET.REL.NODEC R2 `(_Z15run_simulationsP17curandStateXORWOWPfPi) ;  /* 0xffffffe402cc7950 */ /* 0x000fea0003c3ffff */
.L_x_27:
[----:B------:R-:W-:-:S00]  /*18d0*/  BRA `(.L_x_27) ;  /* 0xfffffffc00fc7947 */ /* 0x000fc0000383ffff */
[----:B------:R-:W-:-:S00]  /*18e0*/  NOP ;  /* 0x0000000000007918 */ /* 0x000fc00000000000 */
        /* <DEDUP_REMOVED lines=9> */
.L_x_37:


//--------------------- .text._Z18init_random_statesP17curandStateXORWOWm --------------------------
	.section	.text._Z18init_random_statesP17curandStateXORWOWm,"ax",@progbits
	.align	128
        .global         _Z18init_random_statesP17curandStateXORWOWm
        .type           _Z18init_random_statesP17curandStateXORWOWm,@function
        .size           _Z18init_random_statesP17curandStateXORWOWm,(.L_x_39 - _Z18init_random_statesP17curandStateXORWOWm)
        .other          _Z18init_random_statesP17curandStateXORWOWm,@"STO_CUDA_ENTRY STV_DEFAULT"
_Z18init_random_statesP17curandStateXORWOWm:
.text._Z18init_random_statesP17curandStateXORWOWm:
[----:B------:R-:W-:Y:S01]  /*0000*/  LDC R1, c[0x0][0x37c] ;  /* 0x0000df00ff017b82 */ /* 0x000fe20000000800 */
[----:B------:R-:W0:Y:S07]  /*0010*/  S2R R0, SR_TID.X ;  /* 0x0000000000007919 */ /* 0x000e2e0000002100 */
[----:B------:R-:W0:Y:S08]  /*0020*/  S2UR UR4, SR_CTAID.X ;  /* 0x00000000000479c3 */ /* 0x000e300000002500 */
[----:B------:R-:W0:Y:S02]  /*0030*/  LDC R13, c[0x0][0x360] ;  /* 0x0000d800ff0d7b82 */ /* 0x000e240000000800 */
[----:B0-----:R-:W-:-:S05]  /*0040*/  IMAD R13, R13, UR4, R0 ;  /* 0x000000040d0d7c24 */ /* 0x001fca000f8e0200 */
[----:B------:R-:W-:-:S13]  /*0050*/  ISETP.GT.AND P0, PT, R13, 0x3ff, PT ;  /* 0x000003ff0d00780c */ /* 0x000fda0003f04270 */
[----:B------:R-:W-:Y:S05]  /*0060*/  @P0 EXIT ;  /* 0x000000000000094d */ /* 0x000fea0003800000 */
[----:B------:R-:W0:Y:S01]  /*0070*/  LDC.64 R2, c[0x0][0x388] ;  /* 0x0000e200ff027b82 */ /* 0x000e220000000a00 */
[----:B------:R-:W1:Y:S01]  /*0080*/  LDCU.64 UR4, c[0x0][0x358] ;  /* 0x00006b00ff0477ac */ /* 0x000e620008000a00 */
[----:B------:R-:W-:Y:S01]  /*0090*/  ISETP.NE.AND P0, PT, R13, RZ, PT ;  /* 0x000000ff0d00720c */ /* 0x000fe20003f05270 */
[----:B------:R-:W-:Y:S05]  /*00a0*/  BSSY.RECONVERGENT B0, `(.L_x_28) ;  /* 0x00000e1000007945 */ /* 0x000fea0003800200 */
[----:B------:R-:W2:Y:S01]  /*00b0*/  LDC.64 R6, c[0x0][0x380] ;  /* 0x0000e000ff067b82 */ /* 0x000ea20000000a00 */
[----:B0-----:R-:W-:Y:S02]  /*00c0*/  LOP3.LUT R0, R2, 0xaad26b49, RZ, 0x3c, !PT ;  /* 0xaad26b4902007812 */ /* 0x001fe400078e3cff */
[----:B------:R-:W-:-:S03]  /*00d0*/  LOP3.LUT R2, R3, 0xf7dcefdd, RZ, 0x3c, !PT ;  /* 0xf7dcefdd03027812 */ /* 0x000fc600078e3cff */
[----:B------:R-:W-:Y:S02]  /*00e0*/  IMAD R0, R0, 0x4182bed5, RZ ;  /* 0x4182bed500007824 */ /* 0x000fe400078e02ff */
[----:B------:R-:W-:Y:S02]  /*00f0*/  IMAD R3, R2, -0x658354e5, RZ ;  /* 0x9a7cab1b02037824 */ /* 0x000fe400078e02ff */
[----:B--2---:R-:W-:Y:S01]  /*0100*/  IMAD.WIDE R6, R13, 0x30, R6 ;  /* 0x000000300d067825 */ /* 0x004fe200078e0206 */
[C---:B------:R-:W-:Y:S02]  /*0110*/  LOP3.LUT R8, R0.reuse, 0x159a55e5, RZ, 0x3c, !PT ;  /* 0x159a55e500087812 */ /* 0x040fe400078e3cff */
[C---:B------:R-:W-:Y:S01]  /*0120*/  IADD3 R4, PT, PT, R0.reuse, 0x64f0c9, R3 ;  /* 0x0064f0c900047810 */ /* 0x040fe20007ffe003 */
[C---:B------:R-:W-:Y:S01]  /*0130*/  VIADD R5, R0.reuse, 0x75bcd15 ;  /* 0x075bcd1500057836 */ /* 0x040fe20000000000 */
[----:B------:R-:W-:Y:S01]  /*0140*/  LOP3.LUT R10, R3, 0x5491333, RZ, 0x3c, !PT ;  /* 0x05491333030a7812 */ /* 0x000fe200078e3cff */
[----:B------:R-:W-:-:S02]  /*0150*/  VIADD R11, R0, 0x583f19 ;  /* 0x00583f19000b7836 */ /* 0x000fc40000000000 */
[----:B------:R-:W-:Y:S01]  /*0160*/  VIADD R9, R3, 0x1f123bb5 ;  /* 0x1f123bb503097836 */ /* 0x000fe20000000000 */
[----:B-1----:R0:W-:Y:S04]  /*0170*/  STG.E.64 desc[UR4][R6.64], R4 ;  /* 0x0000000406007986 */ /* 0x0021e8000c101b04 */
[----:B------:R0:W-:Y:S04]  /*0180*/  STG.E.64 desc[UR4][R6.64+0x8], R8 ;  /* 0x0000080806007986 */ /* 0x0001e8000c101b04 */
[----:B------:R0:W-:Y:S01]  /*0190*/  STG.E.64 desc[UR4][R6.64+0x10], R10 ;  /* 0x0000100a06007986 */ /* 0x0001e2000c101b04 */
[----:B------:R-:W-:Y:S05]  /*01a0*/  @!P0 BRA `(.L_x_29) ;  /* 0x0000000c00408947 */ /* 0x000fea0003800000 */
[----:B------:R-:W-:Y:S01]  /*01b0*/  SHF.R.S32.HI R0, RZ, 0x1f, R13 ;  /* 0x0000001fff007819 */ /* 0x000fe2000001140d */
[----:B------:R-:W-:-:S07]  /*01c0*/  IMAD.MOV.U32 R12, RZ, RZ, RZ ;  /* 0x000000ffff0c7224 */ /* 0x000fce00078e00ff */
.L_x_35:
[----:B-1----:R-:W-:Y:S01]  /*01d0*/  LOP3.LUT R2, R13, 0x3, RZ, 0xc0, !PT ;  /* 0x000000030d027812 */ /* 0x002fe200078ec0ff */
[----:B------:R-:W-:Y:S03]  /*01e0*/  BSSY.RECONVERGENT B1, `(.L_x_30) ;  /* 0x00000c6000017945 */ /* 0x000fe60003800200 */
[----:B------:R-:W-:-:S04]  /*01f0*/  ISETP.NE.U32.AND P0, PT, R2, RZ, PT ;  /* 0x000000ff0200720c */ /* 0x000fc80003f05070 */
[----:B------:R-:W-:-:S13]  /*0200*/  ISETP.NE.AND.EX P0, PT, RZ, RZ, PT, P0 ;  /* 0x000000ffff00720c */ /* 0x000fda0003f05300 */
[----:B------:R-:W-:Y:S05]  /*0210*/  @!P0 BRA `(.L_x_31) ;  /* 0x0000000c00088947 */ /* 0x000fea0003800000 */
[----:B0-----:R-:W0:Y:S01]  /*0220*/  LDC.64 R8, c[0x4][RZ] ;  /* 0x01000000ff087b82 */ /* 0x001e220000000a00 */
[----:B------:R-:W-:Y:S02]  /*0230*/  IMAD.MOV.U32 R14, RZ, RZ, RZ ;  /* 0x000000ffff0e7224 */ /* 0x000fe400078e00ff */
[----:B0-----:R-:W-:-:S07]  /*0240*/  IMAD.WIDE.U32 R8, R12, 0xc80, R8 ;  /* 0x00000c800c087825 */ /* 0x001fce00078e0008 */
.L_x_34:
[----:B-1----:R-:W-:Y:S01]  /*0250*/  IMAD.MOV.U32 R15, RZ, RZ, RZ ;  /* 0x000000ffff0f7224 */ /* 0x002fe200078e00ff */
[----:B------:R-:W-:Y:S01]  /*0260*/  CS2R R2, SRZ ;  /* 0x0000000000027805 */ /* 0x000fe2000001ff00 */
[----:B------:R-:W-:Y:S01]  /*0270*/  IMAD.MOV.U32 R17, RZ, RZ, RZ ;  /* 0x000000ffff117224 */ /* 0x000fe200078e00ff */
[----:B------:R-:W-:-:S07]  /*0280*/  CS2R R4, SRZ ;  /* 0x0000000000047805 */ /* 0x000fce000001ff00 */
.L_x_33:
[----:B------:R-:W-:-:S05]  /*0290*/  IMAD.WIDE.U32 R10, R17, 0x4, R6 ;  /* 0x00000004110a7825 */ /* 0x000fca00078e0006 */
[----:B------:R0:W5:Y:S01]  /*02a0*/  LDG.E R16, desc[UR4][R10.64+0x4] ;  /* 0x000004040a107981 */ /* 0x000162000c1e1900 */
[----:B------:R-:W-:-:S07]  /*02b0*/  IMAD.MOV.U32 R19, RZ, RZ, RZ ;  /* 0x000000ffff137224 */ /* 0x000fce00078e00ff */
.L_x_32:
[----:B-----5:R-:W-:Y:S01]  /*02c0*/  SHF.R.U32.HI R24, RZ, R19, R16 ;  /* 0x00000013ff187219 */ /* 0x020fe20000011610 */
[----:B0-----:R-:W-:-:S03]  /*02d0*/  IMAD.SHL.U32 R10, R17, 0x20, RZ ;  /* 0x00000020110a7824 */ /* 0x001fc600078e00ff */
[----:B------:R-:W-:Y:S01]  /*02e0*/  LOP3.LUT R11, R24, 0x1, RZ, 0xc0, !PT ;  /* 0x00000001180b7812 */ /* 0x000fe200078ec0ff */
[----:B------:R-:W-:-:S03]  /*02f0*/  IMAD.IADD R10, R10, 0x1, R19 ;  /* 0x000000010a0a7824 */ /* 0x000fc600078e0213 */
[----:B------:R-:W-:Y:S01]  /*0300*/  ISETP.NE.U32.AND P0, PT, R11, 0x1, PT ;  /* 0x000000010b00780c */ /* 0x000fe20003f05070 */
[----:B------:R-:W-:-:S03]  /*0310*/  IMAD R11, R10, 0x5, RZ ;  /* 0x000000050a0b7824 */ /* 0x000fc600078e02ff */
[----:B------:R-:W-:Y:S01]  /*0320*/  R2P PR, R24, 0x7e ;  /* 0x0000007e18007804 */ /* 0x000fe20000000000 */
[----:B------:R-:W-:-:S08]  /*0330*/  IMAD.WIDE.U32 R10, R11, 0x4, R8 ;  /* 0x000000040b0a7825 */ /* 0x000fd000078e0008 */
[----:B------:R-:W2:Y:S04]  /*0340*/  @!P0 LDG.E R18, desc[UR4][R10.64] ;  /* 0x000000040a128981 */ /* 0x000ea8000c1e1900 */
[----:B------:R-:W3:Y:S04]  /*0350*/  @!P0 LDG.E R20, desc[UR4][R10.64+0x10] ;  /* 0x000010040a148981 */ /* 0x000ee8000c1e1900 */
[----:B------:R-:W4:Y:S04]  /*0360*/  @P1 LDG.E R22, desc[UR4][R10.64+0x14] ;  /* 0x000014040a161981 */ /* 0x000f28000c1e1900 */
[----:B------:R-:W4:Y:S04]  /*0370*/  @P2 LDG.E R26, desc[UR4][R10.64+0x28] ;  /* 0x000028040a1a2981 */ /* 0x000f28000c1e1900 */
[----:B------:R-:W4:Y:S04]  /*0380*/  @!P0 LDG.E R21, desc[UR4][R10.64+0x4] ;  /* 0x000004040a158981 */ /* 0x000f28000c1e1900 */
[----:B------:R-:W4:Y:S04]  /*0390*/  @!P0 LDG.E R23, desc[UR4][R10.64+0xc] ;  /* 0x00000c040a178981 */ /* 0x000f28000c1e1900 */
[----:B------:R-:W4:Y:S04]  /*03a0*/  @P1 LDG.E R25, desc[UR4][R10.64+0x18] ;  /* 0x000018040a191981 */ /* 0x000f28000c1e1900 */
[----:B------:R-:W4:Y:S04]  /*03b0*/  @P3 LDG.E R28, desc[UR4][R10.64+0x3c] ;  /* 0x00003c040a1c3981 */ /* 0x000f28000c1e1900 */
[----:B------:R-:W4:Y:S01]  /*03c0*/  @P6 LDG.E R27, desc[UR4][R10.64+0x7c] ;  /* 0x00007c040a1b6981 */ /* 0x000f22000c1e1900 */
[----:B--2---:R-:W-:-:S03]  /*03d0*/  @!P0 LOP3.LUT R15, R15, R18, RZ, 0x3c, !PT ;  /* 0x000000120f0f8212 */ /* 0x004fc600078e3cff */
[----:B------:R-:W2:Y:S01]  /*03e0*/  @!P0 LDG.E R18, desc[UR4][R10.64+0x8] ;  /* 0x000008040a128981 */ /* 0x000ea2000c1e1900 */
[----:B---3--:R-:W-:-:S03]  /*03f0*/  @!P0 LOP3.LUT R3, R3, R20, RZ, 0x3c, !PT ;  /* 0x0000001403038212 */ /* 0x008fc600078e3cff */
[----:B------:R-:W3:Y:S01]  /*0400*/  @P1 LDG.E R20, desc[UR4][R10.64+0x24] ;  /* 0x000024040a141981 */ /* 0x000ee2000c1e1900 */
[----:B----4-:R-:W-:-:S03]  /*0410*/  @P1 LOP3.LUT R15, R15, R22, RZ, 0x3c, !PT ;  /* 0x000000160f0f1212 */ /* 0x010fc600078e3cff */
[----:B------:R-:W4:Y:S01]  /*0420*/  @P2 LDG.E R22, desc[UR4][R10.64+0x38] ;  /* 0x000038040a162981 */ /* 0x000f22000c1e1900 */
[----:B------:R-:W-:-:S03]  /*0430*/  @P2 LOP3.LUT R15, R15, R26, RZ, 0x3c, !PT ;  /* 0x0000001a0f0f2212 */ /* 0x000fc600078e3cff */
[----:B------:R-:W4:Y:S01]  /*0440*/  @P4 LDG.E R26, desc[UR4][R10.64+0x50] ;  /* 0x000050040a1a4981 */ /* 0x000f22000c1e1900 */
[----:B------:R-:W-:-:S03]  /*0450*/  @!P0 LOP3.LUT R4, R4, R21, RZ, 0x3c, !PT ;  /* 0x0000001504048212 */ /* 0x000fc600078e3cff */
[----:B------:R-:W4:Y:S01]  /*0460*/  @P1 LDG.E R21, desc[UR4][R10.64+0x20] ;  /* 0x000020040a151981 */ /* 0x000f22000c1e1900 */
[----:B------:R-:W-:-:S03]  /*0470*/  @!P0 LOP3.LUT R2, R2, R23, RZ, 0x3c, !PT ;  /* 0x0000001702028212 */ /* 0x000fc600078e3cff */
[----:B------:R-:W4:Y:S01]  /*0480*/  @P2 LDG.E R23, desc[UR4][R10.64+0x2c] ;  /* 0x00002c040a172981 */ /* 0x000f22000c1e1900 */
[----:B------:R-:W-:-:S03]  /*0490*/  @P1 LOP3.LUT R4, R4, R25, RZ, 0x3c, !PT ;  /* 0x0000001904041212 */ /* 0x000fc600078e3cff */
[----:B------:R-:W4:Y:S01]  /*04a0*/  @P2 LDG.E R25, desc[UR4][R10.64+0x34] ;  /* 0x000034040a192981 */ /* 0x000f22000c1e1900 */
[----:B--2---:R-:W-:-:S03]  /*04b0*/  @!P0 LOP3.LUT R5, R5, R18, RZ, 0x3c, !PT ;  /* 0x0000001205058212 */ /* 0x004fc600078e3cff */
[----:B------:R-:W2:Y:S01]  /*04c0*/  @P1 LDG.E R18, desc[UR4][R10.64+0x1c] ;  /* 0x00001c040a121981 */ /* 0x000ea2000c1e1900 */
[----:B---3--:R-:W-:-:S03]  /*04d0*/  @P1 LOP3.LUT R3, R3, R20, RZ, 0x3c, !PT ;  /* 0x0000001403031212 */ /* 0x008fc600078e3cff */
[----:B------:R-:W3:Y:S01]  /*04e0*/  @P2 LDG.E R20, desc[UR4][R10.64+0x30] ;  /* 0x000030040a142981 */ /* 0x000ee2000c1e1900 */
[----:B----4-:R-:W-:-:S03]  /*04f0*/  @P2 LOP3.LUT R3, R3, R22, RZ, 0x3c, !PT ;  /* 0x0000001603032212 */ /* 0x010fc600078e3cff */
[----:B------:R-:W4:Y:S01]  /*0500*/  @P3 LDG.E R22, desc[UR4][R10.64+0x4c] ;  /* 0x00004c040a163981 */ /* 0x000f22000c1e1900 */
[----:B------:R-:W-:-:S04]  /*0510*/  @P3 LOP3.LUT R15, R15, R28, RZ, 0x3c, !PT ;  /* 0x0000001c0f0f3212 */ /* 0x000fc800078e3cff */
[----:B------:R-:W-:Y:S02]  /*0520*/  @P4 LOP3.LUT R15, R15, R26, RZ, 0x3c, !PT ;  /* 0x0000001a0f0f4212 */ /* 0x000fe400078e3cff */
[----:B------:R-:W-:Y:S01]  /*0530*/  @P1 LOP3.LUT R2, R2, R21, RZ, 0x3c, !PT ;  /* 0x0000001502021212 */ /* 0x000fe200078e3cff */
[----:B------:R-:W4:Y:S04]  /*0540*/  @P5 LDG.E R26, desc[UR4][R10.64+0x64] ;  /* 0x000064040a1a5981 */ /* 0x000f28000c1e1900 */
[----:B------:R-:W4:Y:S01]  /*0550*/  @P3 LDG.E R21, desc[UR4][R10.64+0x40] ;  /* 0x000040040a153981 */ /* 0x000f22000c1e1900 */
[----:B------:R-:W-:Y:S02]  /*0560*/  @P2 LOP3.LUT R4, R4, R23, RZ, 0x3c, !PT ;  /* 0x0000001704042212 */ /* 0x000fe400078e3cff */
[----:B------:R-:W-:Y:S01]  /*0570*/  @P2 LOP3.LUT R2, R2, R25, RZ, 0x3c, !PT ;  /* 0x0000001902022212 */ /* 0x000fe200078e3cff */
[----:B------:R-:W4:Y:S04]  /*0580*/  @P3 LDG.E R23, desc[UR4][R10.64+0x48] ;  /* 0x000048040a173981 */ /* 0x000f28000c1e1900 */
[----:B------:R-:W4:Y:S01]  /*0590*/  @P4 LDG.E R25, desc[UR4][R10.64+0x54] ;  /* 0x000054040a194981 */ /* 0x000f22000c1e1900 */
[----:B--2---:R-:W-:-:S03]  /*05a0*/  @P1 LOP3.LUT R5, R5, R18, RZ, 0x3c, !PT ;  /* 0x0000001205051212 */ /* 0x004fc600078e3cff */
[----:B------:R-:W2:Y:S01]  /*05b0*/  @P3 LDG.E R18, desc[UR4][R10.64+0x44] ;  /* 0x000044040a123981 */ /* 0x000ea2000c1e1900 */
[----:B---3--:R-:W-:-:S03]  /*05c0*/  @P2 LOP3.LUT R5, R5, R20, RZ, 0x3c, !PT ;  /* 0x0000001405052212 */ /* 0x008fc600078e3cff */
[----:B------:R-:W3:Y:S01]  /*05d0*/  @P4 LDG.E R20, desc[UR4][R10.64+0x58] ;  /* 0x000058040a144981 */ /* 0x000ee2000c1e1900 */
[----:B----4-:R-:W-:-:S03]  /*05e0*/  @P3 LOP3.LUT R3, R3, R22, RZ, 0x3c, !PT ;  /* 0x0000001603033212 */ /* 0x010fc600078e3cff */
[----:B------:R-:W4:Y:S01]  /*05f0*/  @P4 LDG.E R22, desc[UR4][R10.64+0x60] ;  /* 0x000060040a164981 */ /* 0x000f22000c1e1900 */
[----:B------:R-:W-:Y:S02]  /*0600*/  LOP3.LUT P0, RZ, R24, 0x80, RZ, 0xc0, !PT ;  /* 0x0000008018ff7812 */ /* 0x000fe4000780c0ff */
[----:B------:R-:W-:Y:S02]  /*0610*/  @P5 LOP3.LUT R15, R15, R26, RZ, 0x3c, !PT ;  /* 0x0000001a0f0f5212 */ /* 0x000fe400078e3cff */
[----:B------:R-:W4:Y:S01]  /*0620*/  @P6 LDG.E R26, desc[UR4][R10.64+0x78] ;  /* 0x000078040a1a6981 */ /* 0x000f22000c1e1900 */
[----:B------:R-:W-:-:S03]  /*0630*/  @P3 LOP3.LUT R4, R4, R21, RZ, 0x3c, !PT ;  /* 0x0000001504043212 */ /* 0x000fc600078e3cff */
[----:B------:R-:W4:Y:S01]  /*0640*/  @P4 LDG.E R21, desc[UR4][R10.64+0x5c] ;  /* 0x00005c040a154981 */ /* 0x000f22000c1e1900 */
[----:B------:R-:W-:-:S03]  /*0650*/  @P3 LOP3.LUT R2, R2, R23, RZ, 0x3c, !PT ;  /* 0x0000001702023212 */ /* 0x000fc600078e3cff */
[----:B------:R-:W4:Y:S01]  /*0660*/  @P5 LDG.E R23, desc[UR4][R10.64+0x68] ;  /* 0x000068040a175981 */ /* 0x000f22000c1e1900 */
[----:B------:R-:W-:-:S03]  /*0670*/  @P4 LOP3.LUT R4, R4, R25, RZ, 0x3c, !PT ;  /* 0x0000001904044212 */ /* 0x000fc600078e3cff */
[----:B------:R-:W4:Y:S01]  /*0680*/  @P5 LDG.E R25, desc[UR4][R10.64+0x70] ;  /* 0x000070040a195981 */ /* 0x000f22000c1e1900 */
[----:B--2---:R-:W-:-:S03]  /*0690*/  @P3 LOP3.LUT R5, R5, R18, RZ, 0x3c, !PT ;  /* 0x0000001205053212 */ /* 0x004fc600078e3cff */
[----:B------:R-:W2:Y:S01]  /*06a0*/  @P5 LDG.E R18, desc[UR4][R10.64+0x6c] ;  /* 0x00006c040a125981 */ /* 0x000ea2000c1e1900 */
[----:B---3--:R-:W-:-:S03]  /*06b0*/  @P4 LOP3.LUT R5, R5, R20, RZ, 0x3c, !PT ;  /* 0x0000001405054212 */ /* 0x008fc600078e3cff */
[----:B------:R-:W3:Y:S01]  /*06c0*/  @P5 LDG.E R20, desc[UR4][R10.64+0x74] ;  /* 0x000074040a145981 */ /* 0x000ee2000c1e1900 */
[----:B----4-:R-:W-:-:S03]  /*06d0*/  @P4 LOP3.LUT R3, R3, R22, RZ, 0x3c, !PT ;  /* 0x0000001603034212 */ /* 0x010fc600078e3cff */
[----:B------:R-:W4:Y:S01]  /*06e0*/  @P0 LDG.E R22, desc[UR4][R10.64+0x8c] ;  /* 0x00008c040a160981 */ /* 0x000f22000c1e1900 */
[----:B------:R-:W-:-:S03]  /*06f0*/  @P6 LOP3.LUT R15, R15, R26, RZ, 0x3c, !PT ;  /* 0x0000001a0f0f6212 */ /* 0x000fc600078e3cff */
        /* <DEDUP_REMOVED lines=13> */
[----:B------:R-:W-:Y:S02]  /*07d0*/  @P6 LOP3.LUT R4, R4, R27, RZ, 0x3c, !PT ;  /* 0x0000001b04046212 */ /* 0x000fe400078e3cff */
[----:B------:R-:W-:Y:S02]  /*07e0*/  @P6 LOP3.LUT R2, R2, R21, RZ, 0x3c, !PT ;  /* 0x0000001502026212 */ /* 0x000fe400078e3cff */
[----:B------:R-:W-:Y:S02]  /*07f0*/  @P0 LOP3.LUT R4, R4, R23, RZ, 0x3c, !PT ;  /* 0x0000001704040212 */ /* 0x000fe400078e3cff */
[----:B------:R-:W-:Y:S02]  /*0800*/  @P0 LOP3.LUT R2, R2, R25, RZ, 0x3c, !PT ;  /* 0x0000001902020212 */ /* 0x000fe400078e3cff */
[----:B--2---:R-:W-:Y:S02]  /*0810*/  @P6 LOP3.LUT R5, R5, R18, RZ, 0x3c, !PT ;  /* 0x0000001205056212 */ /* 0x004fe400078e3cff */
[----:B---3--:R-:W-:-:S02]  /*0820*/  @P6 LOP3.LUT R3, R3, R20, RZ, 0x3c, !PT ;  /* 0x0000001403036212 */ /* 0x008fc400078e3cff */
[----:B----4-:R-:W-:Y:S02]  /*0830*/  @P0 LOP3.LUT R5, R5, R22, RZ, 0x3c, !PT ;  /* 0x0000001605050212 */ /* 0x010fe400078e3cff */
[----:B------:R-:W-:Y:S02]  /*0840*/  @P0 LOP3.LUT R3, R3, R26, RZ, 0x3c, !PT ;  /* 0x0000001a03030212 */ /* 0x000fe400078e3cff */
[----:B------:R-:W-:-:S13]  /*0850*/  R2P PR, R24.B1, 0x7f ;  /* 0x0000007f18007804 */ /* 0x000fda0000001000 */
[----:B------:R-:W2:Y:S04]  /*0860*/  @P0 LDG.E R18, desc[UR4][R10.64+0xa0] ;  /* 0x0000a0040a120981 */ /* 0x000ea8000c1e1900 */
[----:B------:R-:W3:Y:S04]  /*0870*/  @P1 LDG.E R22, desc[UR4][R10.64+0xb4] ;  /* 0x0000b4040a161981 */ /* 0x000ee8000c1e1900 */
[----:B------:R-:W4:Y:S04]  /*0880*/  @P2 LDG.E R26, desc[UR4][R10.64+0xc8] ;  /* 0x0000c8040a1a2981 */ /* 0x000f28000c1e1900 */
[----:B------:R-:W4:Y:S04]  /*0890*/  @P3 LDG.E R28, desc[UR4][R10.64+0xdc] ;  /* 0x0000dc040a1c3981 */ /* 0x000f28000c1e1900 */
[----:B------:R-:W4:Y:S04]  /*08a0*/  @P0 LDG.E R23, desc[UR4][R10.64+0xa4] ;  /* 0x0000a4040a170981 */ /* 0x000f28000c1e1900 */
[----:B------:R-:W4:Y:S04]  /*08b0*/  @P0 LDG.E R20, desc[UR4][R10.64+0xa8] ;  /* 0x0000a8040a140981 */ /* 0x000f28000c1e1900 */
[----:B------:R-:W4:Y:S04]  /*08c0*/  @P4 LDG.E R25, desc[UR4][R10.64+0xf0] ;  /* 0x0000f0040a194981 */ /* 0x000f28000c1e1900 */
        /* <DEDUP_REMOVED lines=21> */
[----:B------:R-:W-:Y:S02]  /*0a20*/  LOP3.LUT P0, RZ, R24, 0x8000, RZ, 0xc0, !PT ;  /* 0x0000800018ff7812 */ /* 0x000fe4000780c0ff */
[----:B----4-:R-:W-:Y:S01]  /*0a30*/  @P5 LOP3.LUT R15, R15, R26, RZ, 0x3c, !PT ;  /* 0x0000001a0f0f5212 */ /* 0x010fe200078e3cff */
[----:B------:R-:W4:Y:S04]  /*0a40*/  @P3 LDG.E R24, desc[UR4][R10.64+0xe4] ;  /* 0x0000e4040a183981 */ /* 0x000f28000c1e1900 */
[----:B------:R-:W2:Y:S01]  /*0a50*/  @P6 LDG.E R26, desc[UR4][R10.64+0x118] ;  /* 0x000118040a1a6981 */ /* 0x000ea2000c1e1900 */
        /* <DEDUP_REMOVED lines=8> */
[----:B---3--:R-:W-:-:S03]  /*0ae0*/  @P2 LOP3.LUT R3, R3, R22, RZ, 0x3c, !PT ;  /* 0x0000001603032212 */ /* 0x008fc600078e3cff */
[----:B------:R-:W3:Y:S01]  /*0af0*/  @P4 LDG.E R22, desc[UR4][R10.64+0x100] ;  /* 0x000100040a164981 */ /* 0x000ee2000c1e1900 */
[----:B--2---:R-:W-:-:S03]  /*0b00*/  @P6 LOP3.LUT R15, R15, R26, RZ, 0x3c, !PT ;  /* 0x0000001a0f0f6212 */ /* 0x004fc600078e3cff */
[----:B------:R-:W2:Y:S01]  /*0b10*/  @P0 LDG.E R26, desc[UR4][R10.64+0x12c] ;  /* 0x00012c040a1a0981 */ /* 0x000ea2000c1e1900 */
[----:B----4-:R-:W-:-:S03]  /*0b20*/  @P2 LOP3.LUT R2, R2, R23, RZ, 0x3c, !PT ;  /* 0x0000001702022212 */ /* 0x010fc600078e3cff */
[----:B------:R-:W4:Y:S01]  /*0b30*/  @P4 LDG.E R23, desc[UR4][R10.64+0xfc] ;  /* 0x0000fc040a174981 */ /* 0x000f22000c1e1900 */
[----:B------:R-:W-:-:S03]  /*0b40*/  @P2 LOP3.LUT R5, R5, R20, RZ, 0x3c, !PT ;  /* 0x0000001405052212 */ /* 0x000fc600078e3cff */
[----:B------:R-:W4:Y:S01]  /*0b50*/  @P4 LDG.E R20, desc[UR4][R10.64+0xf8] ;  /* 0x0000f8040a144981 */ /* 0x000f22000c1e1900 */
[----:B------:R-:W-:Y:S02]  /*0b60*/  @P3 LOP3.LUT R2, R2, R27, RZ, 0x3c, !PT ;  /* 0x0000001b02023212 */ /* 0x000fe400078e3cff */
[----:B------:R-:W-:Y:S01]  /*0b70*/  @P3 LOP3.LUT R4, R4, R25, RZ, 0x3c, !PT ;  /* 0x0000001904043212 */ /* 0x000fe200078e3cff */
[----:B------:R-:W4:Y:S01]  /*0b80*/  @P5 LDG.E R27, desc[UR4][R10.64+0x110] ;  /* 0x000110040a1b5981 */ /* 0x000f22000c1e1900 */
[----:B------:R-:W-:-:S03]  /*0b90*/  @P3 LOP3.LUT R5, R5, R24, RZ, 0x3c, !PT ;  /* 0x0000001805053212 */ /* 0x000fc600078e3cff */
[----:B------:R-:W4:Y:S04]  /*0ba0*/  @P5 LDG.E R25, desc[UR4][R10.64+0x108] ;  /* 0x000108040a195981 */ /* 0x000f28000c1e1900 */
        /* <DEDUP_REMOVED lines=19> */
[----:B------:R-:W-:-:S05]  /*0ce0*/  VIADD R19, R19, 0x10 ;  /* 0x0000001013137836 */ /* 0x000fca0000000000 */
[----:B------:R-:W-:Y:S02]  /*0cf0*/  ISETP.NE.AND P1, PT, R19, 0x20, PT ;  /* 0x000000201300780c */ /* 0x000fe40003f25270 */
[----:B------:R-:W-:Y:S02]  /*0d00*/  @P5 LOP3.LUT R3, R3, R18, RZ, 0x3c, !PT ;  /* 0x0000001203035212 */ /* 0x000fe400078e3cff */
[----:B------:R-:W-:Y:S02]  /*0d10*/  @P6 LOP3.LUT R4, R4, R21, RZ, 0x3c, !PT ;  /* 0x0000001504046212 */ /* 0x000fe400078e3cff */
[----:B---3--:R-:W-:-:S04]  /*0d20*/  @P6 LOP3.LUT R3, R3, R22, RZ, 0x3c, !PT ;  /* 0x0000001603036212 */ /* 0x008fc800078e3cff */
[----:B--2---:R-:W-:Y:S02]  /*0d30*/  @P0 LOP3.LUT R3, R3, R26, RZ, 0x3c, !PT ;  /* 0x0000001a03030212 */ /* 0x004fe400078e3cff */
[----:B----4-:R-:W-:Y:S02]  /*0d40*/  @P6 LOP3.LUT R2, R2, R23, RZ, 0x3c, !PT ;  /* 0x0000001702026212 */ /* 0x010fe400078e3cff */
[----:B------:R-:W-:Y:S02]  /*0d50*/  @P6 LOP3.LUT R5, R5, R20, RZ, 0x3c, !PT ;  /* 0x0000001405056212 */ /* 0x000fe400078e3cff */
[----:B------:R-:W-:Y:S02]  /*0d60*/  @P0 LOP3.LUT R2, R2, R27, RZ, 0x3c, !PT ;  /* 0x0000001b02020212 */ /* 0x000fe400078e3cff */
[----:B------:R-:W-:Y:S02]  /*0d70*/  @P0 LOP3.LUT R4, R4, R25, RZ, 0x3c, !PT ;  /* 0x0000001904040212 */ /* 0x000fe400078e3cff */
[----:B------:R-:W-:Y:S01]  /*0d80*/  @P0 LOP3.LUT R5, R5, R24, RZ, 0x3c, !PT ;  /* 0x0000001805050212 */ /* 0x000fe200078e3cff */
[----:B------:R-:W-:Y:S06]  /*0d90*/  @P1 BRA `(.L_x_32) ;  /* 0xfffffff400481947 */ /* 0x000fec000383ffff */
[----:B------:R-:W-:-:S05]  /*0da0*/  VIADD R17, R17, 0x1 ;  /* 0x0000000111117836 */ /* 0x000fca0000000000 */
[----:B------:R-:W-:-:S13]  /*0db0*/  ISETP.NE.AND P0, PT, R17, 0x5, PT ;  /* 0x000000051100780c */ /* 0x000fda0003f05270 */
[----:B------:R-:W-:Y:S05]  /*0dc0*/  @P0 BRA `(.L_x_33) ;  /* 0xfffffff400300947 */ /* 0x000fea000383ffff */
[----:B------:R1:W-:Y:S01]  /*0dd0*/  STG.E.64 desc[UR4][R6.64+0x8], R4 ;  /* 0x0000080406007986 */ /* 0x0003e2000c101b04 */
[----:B------:R-:W-:Y:S01]  /*0de0*/  VIADD R14, R14, 0x1 ;  /* 0x000000010e0e7836 */ /* 0x000fe20000000000 */
[----:B------:R-:W-:Y:S02]  /*0df0*/  LOP3.LUT R11, R13, 0x3, RZ, 0xc0, !PT ;  /* 0x000000030d0b7812 */ /* 0x000fe400078ec0ff */
[----:B------:R1:W-:Y:S02]  /*0e00*/  STG.E.64 desc[UR4][R6.64+0x10], R2 ;  /* 0x0000100206007986 */ /* 0x0003e4000c101b04 */
[----:B------:R-:W-:Y:S02]  /*0e10*/  ISETP.GE.U32.AND P0, PT, R14, R11, PT ;  /* 0x0000000b0e00720c */ /* 0x000fe40003f06070 */
[----:B------:R1:W-:Y:S11]  /*0e20*/  STG.E desc[UR4][R6.64+0x4], R15 ;  /* 0x0000040f06007986 */ /* 0x0003f6000c101904 */
[----:B------:R-:W-:Y:S05]  /*0e30*/  @!P0 BRA `(.L_x_34) ;  /* 0xfffffff400048947 */ /* 0x000fea000383ffff */
.L_x_31:
[----:B------:R-:W-:Y:S05]  /*0e40*/  BSYNC.RECONVERGENT B1 ;  /* 0x0000000000017941 */ /* 0x000fea0003800200 */
.L_x_30:
[C---:B------:R-:W-:Y:S01]  /*0e50*/  ISETP.GT.U32.AND P0, PT, R13.reuse, 0x3, PT ;  /* 0x000000030d00780c */ /* 0x040fe20003f04070 */
[----:B------:R-:W-:Y:S01]  /*0e60*/  VIADD R12, R12, 0x1 ;  /* 0x000000010c0c7836 */ /* 0x000fe20000000000 */
[--C-:B------:R-:W-:Y:S02]  /*0e70*/  SHF.R.U64 R13, R13, 0x2, R0.reuse ;  /* 0x000000020d0d7819 */ /* 0x100fe40000001200 */
[----:B------:R-:W-:Y:S02]  /*0e80*/  ISETP.GT.U32.AND.EX P0, PT, R0, RZ, PT, P0 ;  /* 0x000000ff0000720c */ /* 0x000fe40003f04100 */
[----:B------:R-:W-:-:S11]  /*0e90*/  SHF.R.U32.HI R0, RZ, 0x2, R0 ;  /* 0x00000002ff007819 */ /* 0x000fd60000011600 */
[----:B------:R-:W-:Y:S05]  /*0ea0*/  @P0 BRA `(.L_x_35) ;  /* 0xfffffff000c80947 */ /* 0x000fea000383ffff */
.L_x_29:
[----:B------:R-:W-:Y:S05]  /*0eb0*/  BSYNC.RECONVERGENT B0 ;  /* 0x0000000000007941 */ /* 0x000fea0003800200 */
.L_x_28:
[----:B------:R-:W-:Y:S04]  /*0ec0*/  STG.E.64 desc[UR4][R6.64+0x18], RZ ;  /* 0x000018ff06007986 */ /* 0x000fe8000c101b04 */
[----:B------:R-:W-:Y:S04]  /*0ed0*/  STG.E desc[UR4][R6.64+0x20], RZ ;  /* 0x000020ff06007986 */ /* 0x000fe8000c101904 */
[----:B------:R-:W-:Y:S01]  /*0ee0*/  STG.E.64 desc[UR4][R6.64+0x28], RZ ;  /* 0x000028ff06007986 */ /* 0x000fe2000c101b04 */
[----:B------:R-:W-:Y:S05]  /*0ef0*/  EXIT ;  /* 0x000000000000794d */ /* 0x000fea0003800000 */
.L_x_36:
        /* <DEDUP_REMOVED lines=16> */
.L_x_39:


//--------------------- .nv.global.init           --------------------------
	.section	.nv.global.init,"aw",@progbits
	.align	4
.nv.global.init:
	.type		__cudart_i2opi_f,@object
	.size		__cudart_i2opi_f,(mrg32k3aM1SubSeq - __cudart_i2opi_f)
__cudart_i2opi_f:
        /*0000*/ 	.byte	0x41, 0x90, 0x43, 0x3c, 0x99, 0x95, 0x62, 0xdb, 0xc0, 0xdd, 0x34, 0xf5, 0xd1, 0x57, 0x27, 0xfc
        /*0010*/ 	.byte	0x29, 0x15, 0x44, 0x4e, 0x6e, 0x83, 0xf9, 0xa2
	.type		mrg32k3aM1SubSeq,@object
	.size		mrg32k3aM1SubSeq,(mrg32k3aM2SubSeq - mrg32k3aM1SubSeq)
mrg32k3aM1SubSeq:
        /*0018*/ 	.byte	0x0b, 0xcc, 0xee, 0x04, 0x73, 0x29, 0x8b, 0x6f, 0xf6, 0x53, 0x03, 0xf6, 0x23, 0xf6, 0xea, 0xda
        /* <DEDUP_REMOVED lines=125> */
	.type		mrg32k3aM2SubSeq,@object
	.size		mrg32k3aM2SubSeq,(mrg32k3aM1 - mrg32k3aM2SubSeq)
mrg32k3aM2SubSeq:
        /* <DEDUP_REMOVED lines=126> */
	.type		mrg32k3aM1,@object
	.size		mrg32k3aM1,(mrg32k3aM1Seq - mrg32k3aM1)
mrg32k3aM1:
        /* <DEDUP_REMOVED lines=144> */
	.type		mrg32k3aM1Seq,@object
	.size		mrg32k3aM1Seq,(mrg32k3aM2 - mrg32k3aM1Seq)
mrg32k3aM1Seq:
        /* <DEDUP_REMOVED lines=144> */
	.type		mrg32k3aM2,@object
	.size		mrg32k3aM2,(mrg32k3aM2Seq - mrg32k3aM2)
mrg32k3aM2:
        /* <DEDUP_REMOVED lines=144> */
	.type		mrg32k3aM2Seq,@object
	.size		mrg32k3aM2Seq,(precalc_xorwow_matrix - mrg32k3aM2Seq)
mrg32k3aM2Seq:
        /* <DEDUP_REMOVED lines=144> */
	.type		precalc_xorwow_matrix,@object
	.size		precalc_xorwow_matrix,(precalc_xorwow_offset_matrix - precalc_xorwow_matrix)
precalc_xorwow_matrix:
        /* <DEDUP_REMOVED lines=6400> */
	.type		precalc_xorwow_offset_matrix,@object
	.size		precalc_xorwow_offset_matrix,(.L_1 - precalc_xorwow_offset_matrix)
precalc_xorwow_offset_matrix:
        /* <DEDUP_REMOVED lines=6400> */
.L_1:


//--------------------- .nv.shared.reserved.0     --------------------------
	.section	.nv.shared.reserved.0,"aw",@nobits
	.weak		__nv_reservedSMEM_offset_0_alias
	.size		__nv_reservedSMEM_offset_0_alias, 0, 64
	.other		__nv_reservedSMEM_offset_0_alias,@"STO_CUDA_RESERVED_SHARED STV_DEFAULT"
__nv_reservedSMEM_offset_0_alias:
	.zero		0
	.zero		64


//--------------------- .nv.constant0._Z15run_simulationsP17curandStateXORWOWPfPi --------------------------
	.section	.nv.constant0._Z15run_simulationsP17curandStateXORWOWPfPi,"a",@progbits
	.sectionflags	@""
	.align	4
.nv.constant0._Z15run_simulationsP17curandStateXORWOWPfPi:
	.zero		920


//--------------------- .nv.constant0._Z18init_random_statesP17curandStateXORWOWm --------------------------
	.section	.nv.constant0._Z18init_random_statesP17curandStateXORWOWm,"a",@progbits
	.sectionflags	@""
	.align	4
.nv.constant0._Z18init_random_statesP17curandStateXORWOWm:
	.zero		912


//--------------------- SYMBOLS --------------------------

	.type		.nv.reservedSmem.offset0,@object
	.size		.nv.reservedSmem.offset0,0x4
